//
// Generated by NVIDIA NVVM Compiler
//
// Compiler Build ID: CL-36424714
// Cuda compilation tools, release 13.0, V13.0.88
// Based on NVVM 20.0.0
//

.version 9.0
.target sm_100
.address_size 64

	// .globl	_Z16matrix_transposePKfPfii
// _ZZ16matrix_transposePKfPfiiE4tile has been demoted
// _ZZ15matrix_multiplyPKfS0_PfiiiE3A_s has been demoted
// _ZZ15matrix_multiplyPKfS0_PfiiiE3B_s has been demoted
.extern .shared .align 16 .b8 sdata[];

.visible .entry _Z16matrix_transposePKfPfii(
	.param .u64 .ptr .align 1 _Z16matrix_transposePKfPfii_param_0,
	.param .u64 .ptr .align 1 _Z16matrix_transposePKfPfii_param_1,
	.param .u32 _Z16matrix_transposePKfPfii_param_2,
	.param .u32 _Z16matrix_transposePKfPfii_param_3
)
{
	.reg .pred 	%p<18>;
	.reg .b32 	%r<35>;
	.reg .b32 	%f<21>;
	.reg .b64 	%rd<21>;
	// demoted variable
	.shared .align 4 .b8 _ZZ16matrix_transposePKfPfiiE4tile[4224];
	ld.param.u64 	%rd3, [_Z16matrix_transposePKfPfii_param_0];
	ld.param.u64 	%rd4, [_Z16matrix_transposePKfPfii_param_1];
	ld.param.u32 	%r18, [_Z16matrix_transposePKfPfii_param_2];
	ld.param.u32 	%r19, [_Z16matrix_transposePKfPfii_param_3];
	cvta.to.global.u64 	%rd1, %rd3;
	cvta.to.global.u64 	%rd2, %rd4;
	mov.u32 	%r20, %ctaid.y;
	shl.b32 	%r1, %r20, 5;
	mov.u32 	%r2, %tid.y;
	add.s32 	%r3, %r1, %r2;
	mov.u32 	%r21, %ctaid.x;
	shl.b32 	%r4, %r21, 5;
	mov.u32 	%r5, %tid.x;
	add.s32 	%r6, %r4, %r5;
	setp.ge.s32 	%p1, %r6, %r19;
	setp.ge.s32 	%p2, %r3, %r18;
	mov.f32 	%f17, 0f00000000;
	or.pred  	%p3, %p1, %p2;
	@%p3 bra 	$L__BB0_2;
	mad.lo.s32 	%r22, %r3, %r19, %r6;
	mul.wide.s32 	%rd5, %r22, 4;
	add.s64 	%rd6, %rd1, %rd5;
	ld.global.f32 	%f17, [%rd6];
$L__BB0_2:
	shl.b32 	%r23, %r5, 2;
	mov.u32 	%r24, _ZZ16matrix_transposePKfPfiiE4tile;
	add.s32 	%r7, %r24, %r23;
	setp.ge.s32 	%p4, %r6, %r19;
	mad.lo.s32 	%r8, %r2, 132, %r7;
	st.shared.f32 	[%r8], %f17;
	add.s32 	%r9, %r3, 8;
	setp.ge.s32 	%p5, %r9, %r18;
	mov.f32 	%f18, 0f00000000;
	or.pred  	%p6, %p4, %p5;
	@%p6 bra 	$L__BB0_4;
	mad.lo.s32 	%r25, %r9, %r19, %r6;
	mul.wide.s32 	%rd7, %r25, 4;
	add.s64 	%rd8, %rd1, %rd7;
	ld.global.f32 	%f18, [%rd8];
$L__BB0_4:
	setp.ge.s32 	%p7, %r6, %r19;
	st.shared.f32 	[%r8+1056], %f18;
	add.s32 	%r10, %r3, 16;
	setp.ge.s32 	%p8, %r10, %r18;
	mov.f32 	%f19, 0f00000000;
	or.pred  	%p9, %p7, %p8;
	@%p9 bra 	$L__BB0_6;
	mad.lo.s32 	%r26, %r10, %r19, %r6;
	mul.wide.s32 	%rd9, %r26, 4;
	add.s64 	%rd10, %rd1, %rd9;
	ld.global.f32 	%f19, [%rd10];
$L__BB0_6:
	setp.ge.s32 	%p10, %r6, %r19;
	st.shared.f32 	[%r8+2112], %f19;
	add.s32 	%r11, %r3, 24;
	setp.ge.s32 	%p11, %r11, %r18;
	mov.f32 	%f20, 0f00000000;
	or.pred  	%p12, %p10, %p11;
	@%p12 bra 	$L__BB0_8;
	mad.lo.s32 	%r27, %r11, %r19, %r6;
	mul.wide.s32 	%rd11, %r27, 4;
	add.s64 	%rd12, %rd1, %rd11;
	ld.global.f32 	%f20, [%rd12];
$L__BB0_8:
	st.shared.f32 	[%r8+3168], %f20;
	bar.sync 	0;
	add.s32 	%r12, %r4, %r2;
	add.s32 	%r13, %r1, %r5;
	setp.ge.s32 	%p13, %r13, %r18;
	@%p13 bra 	$L__BB0_17;
	shl.b32 	%r28, %r5, 7;
	add.s32 	%r29, %r7, %r28;
	setp.ge.s32 	%p14, %r12, %r19;
	shl.b32 	%r30, %r2, 2;
	add.s32 	%r14, %r29, %r30;
	@%p14 bra 	$L__BB0_11;
	ld.shared.f32 	%f13, [%r14];
	mad.lo.s32 	%r31, %r12, %r18, %r13;
	mul.wide.s32 	%rd13, %r31, 4;
	add.s64 	%rd14, %rd2, %rd13;
	st.global.f32 	[%rd14], %f13;
$L__BB0_11:
	add.s32 	%r15, %r12, 8;
	setp.ge.s32 	%p15, %r15, %r19;
	@%p15 bra 	$L__BB0_13;
	ld.shared.f32 	%f14, [%r14+32];
	mad.lo.s32 	%r32, %r15, %r18, %r13;
	mul.wide.s32 	%rd15, %r32, 4;
	add.s64 	%rd16, %rd2, %rd15;
	st.global.f32 	[%rd16], %f14;
$L__BB0_13:
	add.s32 	%r16, %r12, 16;
	setp.ge.s32 	%p16, %r16, %r19;
	@%p16 bra 	$L__BB0_15;
	ld.shared.f32 	%f15, [%r14+64];
	mad.lo.s32 	%r33, %r16, %r18, %r13;
	mul.wide.s32 	%rd17, %r33, 4;
	add.s64 	%rd18, %rd2, %rd17;
	st.global.f32 	[%rd18], %f15;
$L__BB0_15:
	add.s32 	%r17, %r12, 24;
	setp.ge.s32 	%p17, %r17, %r19;
	@%p17 bra 	$L__BB0_17;
	ld.shared.f32 	%f16, [%r14+96];
	mad.lo.s32 	%r34, %r17, %r18, %r13;
	mul.wide.s32 	%rd19, %r34, 4;
	add.s64 	%rd20, %rd2, %rd19;
	st.global.f32 	[%rd20], %f16;
$L__BB0_17:
	ret;

}
	// .globl	_Z15matrix_multiplyPKfS0_Pfiii
.visible .entry _Z15matrix_multiplyPKfS0_Pfiii(
	.param .u64 .ptr .align 1 _Z15matrix_multiplyPKfS0_Pfiii_param_0,
	.param .u64 .ptr .align 1 _Z15matrix_multiplyPKfS0_Pfiii_param_1,
	.param .u64 .ptr .align 1 _Z15matrix_multiplyPKfS0_Pfiii_param_2,
	.param .u32 _Z15matrix_multiplyPKfS0_Pfiii_param_3,
	.param .u32 _Z15matrix_multiplyPKfS0_Pfiii_param_4,
	.param .u32 _Z15matrix_multiplyPKfS0_Pfiii_param_5
)
{
	.reg .pred 	%p<12>;
	.reg .b32 	%r<41>;
	.reg .b32 	%f<111>;
	.reg .b64 	%rd<13>;
	// demoted variable
	.shared .align 4 .b8 _ZZ15matrix_multiplyPKfS0_PfiiiE3A_s[4096];
	// demoted variable
	.shared .align 4 .b8 _ZZ15matrix_multiplyPKfS0_PfiiiE3B_s[4096];
	ld.param.u64 	%rd4, [_Z15matrix_multiplyPKfS0_Pfiii_param_0];
	ld.param.u64 	%rd5, [_Z15matrix_multiplyPKfS0_Pfiii_param_1];
	ld.param.u64 	%rd6, [_Z15matrix_multiplyPKfS0_Pfiii_param_2];
	ld.param.u32 	%r23, [_Z15matrix_multiplyPKfS0_Pfiii_param_3];
	ld.param.u32 	%r24, [_Z15matrix_multiplyPKfS0_Pfiii_param_4];
	ld.param.u32 	%r25, [_Z15matrix_multiplyPKfS0_Pfiii_param_5];
	mov.u32 	%r26, %ctaid.y;
	shl.b32 	%r27, %r26, 5;
	mov.u32 	%r38, %tid.y;
	add.s32 	%r2, %r27, %r38;
	mov.u32 	%r28, %ctaid.x;
	shl.b32 	%r3, %r28, 5;
	mov.u32 	%r36, %tid.x;
	add.s32 	%r5, %r3, %r36;
	setp.lt.s32 	%p1, %r25, 1;
	mov.f32 	%f110, 0f00000000;
	@%p1 bra 	$L__BB1_7;
	shl.b32 	%r30, %r38, 7;
	mov.u32 	%r31, _ZZ15matrix_multiplyPKfS0_PfiiiE3A_s;
	add.s32 	%r6, %r31, %r30;
	shl.b32 	%r32, %r36, 2;
	add.s32 	%r7, %r6, %r32;
	mov.u32 	%r33, _ZZ15matrix_multiplyPKfS0_PfiiiE3B_s;
	add.s32 	%r9, %r33, %r32;
	add.s32 	%r8, %r9, %r30;
	mad.lo.s32 	%r34, %r38, %r24, %r36;
	add.s32 	%r39, %r34, %r3;
	shl.b32 	%r11, %r24, 5;
	mad.lo.s32 	%r37, %r25, %r2, %r36;
	cvta.to.global.u64 	%rd1, %rd4;
	cvta.to.global.u64 	%rd2, %rd5;
	mov.f32 	%f110, 0f00000000;
	mov.b32 	%r40, 0;
$L__BB1_2:
	setp.ge.s32 	%p2, %r2, %r23;
	mul.wide.s32 	%rd7, %r37, 4;
	add.s64 	%rd3, %rd1, %rd7;
	setp.ge.s32 	%p3, %r36, %r25;
	mov.f32 	%f108, 0f00000000;
	or.pred  	%p4, %p2, %p3;
	@%p4 bra 	$L__BB1_4;
	ld.global.f32 	%f108, [%rd3];
$L__BB1_4:
	setp.ge.s32 	%p5, %r5, %r24;
	st.shared.f32 	[%r7], %f108;
	setp.ge.s32 	%p6, %r38, %r25;
	mov.f32 	%f109, 0f00000000;
	or.pred  	%p7, %p5, %p6;
	@%p7 bra 	$L__BB1_6;
	mul.wide.s32 	%rd8, %r39, 4;
	add.s64 	%rd9, %rd2, %rd8;
	ld.global.f32 	%f109, [%rd9];
$L__BB1_6:
	st.shared.f32 	[%r8], %f109;
	bar.sync 	0;
	ld.shared.f32 	%f12, [%r6];
	ld.shared.f32 	%f13, [%r9];
	fma.rn.f32 	%f14, %f12, %f13, %f110;
	ld.shared.f32 	%f15, [%r6+4];
	ld.shared.f32 	%f16, [%r9+128];
	fma.rn.f32 	%f17, %f15, %f16, %f14;
	ld.shared.f32 	%f18, [%r6+8];
	ld.shared.f32 	%f19, [%r9+256];
	fma.rn.f32 	%f20, %f18, %f19, %f17;
	ld.shared.f32 	%f21, [%r6+12];
	ld.shared.f32 	%f22, [%r9+384];
	fma.rn.f32 	%f23, %f21, %f22, %f20;
	ld.shared.f32 	%f24, [%r6+16];
	ld.shared.f32 	%f25, [%r9+512];
	fma.rn.f32 	%f26, %f24, %f25, %f23;
	ld.shared.f32 	%f27, [%r6+20];
	ld.shared.f32 	%f28, [%r9+640];
	fma.rn.f32 	%f29, %f27, %f28, %f26;
	ld.shared.f32 	%f30, [%r6+24];
	ld.shared.f32 	%f31, [%r9+768];
	fma.rn.f32 	%f32, %f30, %f31, %f29;
	ld.shared.f32 	%f33, [%r6+28];
	ld.shared.f32 	%f34, [%r9+896];
	fma.rn.f32 	%f35, %f33, %f34, %f32;
	ld.shared.f32 	%f36, [%r6+32];
	ld.shared.f32 	%f37, [%r9+1024];
	fma.rn.f32 	%f38, %f36, %f37, %f35;
	ld.shared.f32 	%f39, [%r6+36];
	ld.shared.f32 	%f40, [%r9+1152];
	fma.rn.f32 	%f41, %f39, %f40, %f38;
	ld.shared.f32 	%f42, [%r6+40];
	ld.shared.f32 	%f43, [%r9+1280];
	fma.rn.f32 	%f44, %f42, %f43, %f41;
	ld.shared.f32 	%f45, [%r6+44];
	ld.shared.f32 	%f46, [%r9+1408];
	fma.rn.f32 	%f47, %f45, %f46, %f44;
	ld.shared.f32 	%f48, [%r6+48];
	ld.shared.f32 	%f49, [%r9+1536];
	fma.rn.f32 	%f50, %f48, %f49, %f47;
	ld.shared.f32 	%f51, [%r6+52];
	ld.shared.f32 	%f52, [%r9+1664];
	fma.rn.f32 	%f53, %f51, %f52, %f50;
	ld.shared.f32 	%f54, [%r6+56];
	ld.shared.f32 	%f55, [%r9+1792];
	fma.rn.f32 	%f56, %f54, %f55, %f53;
	ld.shared.f32 	%f57, [%r6+60];
	ld.shared.f32 	%f58, [%r9+1920];
	fma.rn.f32 	%f59, %f57, %f58, %f56;
	ld.shared.f32 	%f60, [%r6+64];
	ld.shared.f32 	%f61, [%r9+2048];
	fma.rn.f32 	%f62, %f60, %f61, %f59;
	ld.shared.f32 	%f63, [%r6+68];
	ld.shared.f32 	%f64, [%r9+2176];
	fma.rn.f32 	%f65, %f63, %f64, %f62;
	ld.shared.f32 	%f66, [%r6+72];
	ld.shared.f32 	%f67, [%r9+2304];
	fma.rn.f32 	%f68, %f66, %f67, %f65;
	ld.shared.f32 	%f69, [%r6+76];
	ld.shared.f32 	%f70, [%r9+2432];
	fma.rn.f32 	%f71, %f69, %f70, %f68;
	ld.shared.f32 	%f72, [%r6+80];
	ld.shared.f32 	%f73, [%r9+2560];
	fma.rn.f32 	%f74, %f72, %f73, %f71;
	ld.shared.f32 	%f75, [%r6+84];
	ld.shared.f32 	%f76, [%r9+2688];
	fma.rn.f32 	%f77, %f75, %f76, %f74;
	ld.shared.f32 	%f78, [%r6+88];
	ld.shared.f32 	%f79, [%r9+2816];
	fma.rn.f32 	%f80, %f78, %f79, %f77;
	ld.shared.f32 	%f81, [%r6+92];
	ld.shared.f32 	%f82, [%r9+2944];
	fma.rn.f32 	%f83, %f81, %f82, %f80;
	ld.shared.f32 	%f84, [%r6+96];
	ld.shared.f32 	%f85, [%r9+3072];
	fma.rn.f32 	%f86, %f84, %f85, %f83;
	ld.shared.f32 	%f87, [%r6+100];
	ld.shared.f32 	%f88, [%r9+3200];
	fma.rn.f32 	%f89, %f87, %f88, %f86;
	ld.shared.f32 	%f90, [%r6+104];
	ld.shared.f32 	%f91, [%r9+3328];
	fma.rn.f32 	%f92, %f90, %f91, %f89;
	ld.shared.f32 	%f93, [%r6+108];
	ld.shared.f32 	%f94, [%r9+3456];
	fma.rn.f32 	%f95, %f93, %f94, %f92;
	ld.shared.f32 	%f96, [%r6+112];
	ld.shared.f32 	%f97, [%r9+3584];
	fma.rn.f32 	%f98, %f96, %f97, %f95;
	ld.shared.f32 	%f99, [%r6+116];
	ld.shared.f32 	%f100, [%r9+3712];
	fma.rn.f32 	%f101, %f99, %f100, %f98;
	ld.shared.f32 	%f102, [%r6+120];
	ld.shared.f32 	%f103, [%r9+3840];
	fma.rn.f32 	%f104, %f102, %f103, %f101;
	ld.shared.f32 	%f105, [%r6+124];
	ld.shared.f32 	%f106, [%r9+3968];
	fma.rn.f32 	%f110, %f105, %f106, %f104;
	bar.sync 	0;
	add.s32 	%r40, %r40, 32;
	add.s32 	%r39, %r39, %r11;
	add.s32 	%r38, %r38, 32;
	add.s32 	%r37, %r37, 32;
	add.s32 	%r36, %r36, 32;
	setp.lt.s32 	%p8, %r40, %r25;
	@%p8 bra 	$L__BB1_2;
$L__BB1_7:
	setp.ge.s32 	%p9, %r2, %r23;
	setp.ge.s32 	%p10, %r5, %r24;
	or.pred  	%p11, %p9, %p10;
	@%p11 bra 	$L__BB1_9;
	mad.lo.s32 	%r35, %r24, %r2, %r5;
	cvta.to.global.u64 	%rd10, %rd6;
	mul.wide.s32 	%rd11, %r35, 4;
	add.s64 	%rd12, %rd10, %rd11;
	st.global.f32 	[%rd12], %f110;
$L__BB1_9:
	ret;

}
	// .globl	_Z7softmaxPfiii
.visible .entry _Z7softmaxPfiii(
	.param .u64 .ptr .align 1 _Z7softmaxPfiii_param_0,
	.param .u32 _Z7softmaxPfiii_param_1,
	.param .u32 _Z7softmaxPfiii_param_2,
	.param .u32 _Z7softmaxPfiii_param_3
)
{
	.reg .pred 	%p<29>;
	.reg .b32 	%r<58>;
	.reg .b32 	%f<64>;
	.reg .b64 	%rd<7>;

	ld.param.u64 	%rd3, [_Z7softmaxPfiii_param_0];
	ld.param.u32 	%r9, [_Z7softmaxPfiii_param_1];
	ld.param.u32 	%r7, [_Z7softmaxPfiii_param_2];
	ld.param.u32 	%r8, [_Z7softmaxPfiii_param_3];
	cvta.to.global.u64 	%rd1, %rd3;
	mov.u32 	%r10, %ntid.x;
	add.s32 	%r11, %r10, 31;
	shr.u32 	%r1, %r11, 5;
	mov.u32 	%r2, %tid.x;
	and.b32  	%r3, %r2, 31;
	mov.u32 	%r4, %ctaid.x;
	setp.lt.s32 	%p2, %r4, %r9;
	setp.lt.s32 	%p3, %r2, %r7;
	and.pred  	%p1, %p2, %p3;
	mov.f32 	%f61, 0fFF800000;
	not.pred 	%p4, %p1;
	@%p4 bra 	$L__BB2_2;
	mad.lo.s32 	%r12, %r7, %r4, %r2;
	mul.wide.u32 	%rd4, %r12, 4;
	add.s64 	%rd5, %rd1, %rd4;
	ld.global.f32 	%f61, [%rd5];
$L__BB2_2:
	mov.b32 	%r13, %f61;
	shfl.sync.down.b32	%r14|%p5, %r13, 16, 31, -1;
	mov.b32 	%f9, %r14;
	max.f32 	%f10, %f61, %f9;
	mov.b32 	%r15, %f10;
	shfl.sync.down.b32	%r16|%p6, %r15, 8, 31, -1;
	mov.b32 	%f11, %r16;
	max.f32 	%f12, %f10, %f11;
	mov.b32 	%r17, %f12;
	shfl.sync.down.b32	%r18|%p7, %r17, 4, 31, -1;
	mov.b32 	%f13, %r18;
	max.f32 	%f14, %f12, %f13;
	mov.b32 	%r19, %f14;
	shfl.sync.down.b32	%r20|%p8, %r19, 2, 31, -1;
	mov.b32 	%f15, %r20;
	max.f32 	%f16, %f14, %f15;
	mov.b32 	%r21, %f16;
	shfl.sync.down.b32	%r22|%p9, %r21, 1, 31, -1;
	mov.b32 	%f17, %r22;
	max.f32 	%f18, %f16, %f17;
	shr.u32 	%r23, %r2, 3;
	and.b32  	%r24, %r23, 124;
	mov.u32 	%r25, sdata;
	add.s32 	%r5, %r25, %r24;
	st.shared.f32 	[%r5], %f18;
	bar.sync 	0;
	setp.gt.u32 	%p10, %r2, 31;
	shl.b32 	%r26, %r3, 2;
	add.s32 	%r6, %r25, %r26;
	@%p10 bra 	$L__BB2_6;
	setp.ge.u32 	%p11, %r3, %r1;
	mov.f32 	%f62, 0fFF800000;
	@%p11 bra 	$L__BB2_5;
	ld.shared.f32 	%f62, [%r6];
$L__BB2_5:
	mov.b32 	%r27, %f62;
	shfl.sync.down.b32	%r28|%p12, %r27, 16, 31, -1;
	mov.b32 	%f20, %r28;
	max.f32 	%f21, %f62, %f20;
	mov.b32 	%r29, %f21;
	shfl.sync.down.b32	%r30|%p13, %r29, 8, 31, -1;
	mov.b32 	%f22, %r30;
	max.f32 	%f23, %f21, %f22;
	mov.b32 	%r31, %f23;
	shfl.sync.down.b32	%r32|%p14, %r31, 4, 31, -1;
	mov.b32 	%f24, %r32;
	max.f32 	%f25, %f23, %f24;
	mov.b32 	%r33, %f25;
	shfl.sync.down.b32	%r34|%p15, %r33, 2, 31, -1;
	mov.b32 	%f26, %r34;
	max.f32 	%f27, %f25, %f26;
	mov.b32 	%r35, %f27;
	shfl.sync.down.b32	%r36|%p16, %r35, 1, 31, -1;
	mov.b32 	%f28, %r36;
	max.f32 	%f29, %f27, %f28;
	st.shared.f32 	[sdata], %f29;
$L__BB2_6:
	setp.gt.u32 	%p17, %r2, 31;
	bar.sync 	0;
	ld.shared.f32 	%f30, [sdata];
	bar.sync 	0;
	mad.lo.s32 	%r37, %r7, %r4, %r2;
	mul.wide.s32 	%rd6, %r37, 4;
	add.s64 	%rd2, %rd1, %rd6;
	ld.global.f32 	%f31, [%rd2];
	sub.f32 	%f32, %f31, %f30;
	cvt.rn.f32.s32 	%f33, %r8;
	sqrt.rn.f32 	%f34, %f33;
	div.rn.f32 	%f35, %f32, %f34;
	mul.f32 	%f36, %f35, 0f3FB8AA3B;
	ex2.approx.f32 	%f5, %f36;
	selp.f32 	%f37, %f5, 0f00000000, %p1;
	mov.b32 	%r38, %f37;
	shfl.sync.down.b32	%r39|%p18, %r38, 16, 31, -1;
	mov.b32 	%f38, %r39;
	add.f32 	%f39, %f37, %f38;
	mov.b32 	%r40, %f39;
	shfl.sync.down.b32	%r41|%p19, %r40, 8, 31, -1;
	mov.b32 	%f40, %r41;
	add.f32 	%f41, %f39, %f40;
	mov.b32 	%r42, %f41;
	shfl.sync.down.b32	%r43|%p20, %r42, 4, 31, -1;
	mov.b32 	%f42, %r43;
	add.f32 	%f43, %f41, %f42;
	mov.b32 	%r44, %f43;
	shfl.sync.down.b32	%r45|%p21, %r44, 2, 31, -1;
	mov.b32 	%f44, %r45;
	add.f32 	%f45, %f43, %f44;
	mov.b32 	%r46, %f45;
	shfl.sync.down.b32	%r47|%p22, %r46, 1, 31, -1;
	mov.b32 	%f46, %r47;
	add.f32 	%f47, %f45, %f46;
	st.shared.f32 	[%r5], %f47;
	bar.sync 	0;
	@%p17 bra 	$L__BB2_10;
	setp.ge.u32 	%p23, %r3, %r1;
	mov.f32 	%f63, 0f00000000;
	@%p23 bra 	$L__BB2_9;
	ld.shared.f32 	%f63, [%r6];
$L__BB2_9:
	mov.b32 	%r48, %f63;
	shfl.sync.down.b32	%r49|%p24, %r48, 16, 31, -1;
	mov.b32 	%f49, %r49;
	add.f32 	%f50, %f63, %f49;
	mov.b32 	%r50, %f50;
	shfl.sync.down.b32	%r51|%p25, %r50, 8, 31, -1;
	mov.b32 	%f51, %r51;
	add.f32 	%f52, %f50, %f51;
	mov.b32 	%r52, %f52;
	shfl.sync.down.b32	%r53|%p26, %r52, 4, 31, -1;
	mov.b32 	%f53, %r53;
	add.f32 	%f54, %f52, %f53;
	mov.b32 	%r54, %f54;
	shfl.sync.down.b32	%r55|%p27, %r54, 2, 31, -1;
	mov.b32 	%f55, %r55;
	add.f32 	%f56, %f54, %f55;
	mov.b32 	%r56, %f56;
	shfl.sync.down.b32	%r57|%p28, %r56, 1, 31, -1;
	mov.b32 	%f57, %r57;
	add.f32 	%f58, %f56, %f57;
	st.shared.f32 	[sdata], %f58;
$L__BB2_10:
	bar.sync 	0;
	ld.shared.f32 	%f59, [sdata];
	div.rn.f32 	%f60, %f5, %f59;
	st.global.f32 	[%rd2], %f60;
	ret;

}


// ===== COMPILED SASS (sm_100) =====

	.target	sm_100

	.elftype	@"ET_EXEC"


//--------------------- .note.nv.tkinfo           --------------------------
	.section	.note.nv.tkinfo,"",@"SHT_NOTE"
	.sectionflags	@"SHF_NOTE_NV_TKINFO"
	.tkinfo
        /*0018*/ 	.word	0x00000002
        /*0030*/ 	.string	""
        /*0030*/ 	.string	"ptxas"
        /*0030*/ 	.string	"Cuda compilation tools, release 13.0, V13.0.88"
        /*0030*/ 	.string	"Build cuda_13.0.r13.0/compiler.36424714_0"
        /*0030*/ 	.string	"-arch sm_100 -m 64 "



//--------------------- .note.nv.cuinfo           --------------------------
	.section	.note.nv.cuinfo,"",@"SHT_NOTE"
	.sectionflags	@"SHF_NOTE_NV_CUINFO"
        /*0018*/ 	.short	0x0002
        /*001a*/ 	.short	0x0064
        /*001c*/ 	.short	0x0082
	.zero		2


//--------------------- .nv.info                  --------------------------
	.section	.nv.info,"",@"SHT_CUDA_INFO"
	.align	4


	//----- nvinfo : EIATTR_REGCOUNT
	.align		4
        /*0000*/ 	.byte	0x04, 0x2f
        /*0002*/ 	.short	(.L_1 - .L_0)
	.align		4
.L_0:
        /*0004*/ 	.word	index@(_Z16matrix_transposePKfPfii)
        /*0008*/ 	.word	0x0000001a


	//----- nvinfo : EIATTR_FRAME_SIZE
	.align		4
.L_1:
        /*000c*/ 	.byte	0x04, 0x11
        /*000e*/ 	.short	(.L_3 - .L_2)
	.align		4
.L_2:
        /*0010*/ 	.word	index@(_Z16matrix_transposePKfPfii)
        /*0014*/ 	.word	0x00000000


	//----- nvinfo : EIATTR_REGCOUNT
	.align		4
.L_3:
        /*0018*/ 	.byte	0x04, 0x2f
        /*001a*/ 	.short	(.L_5 - .L_4)
	.align		4
.L_4:
        /*001c*/ 	.word	index@(_Z15matrix_multiplyPKfS0_Pfiii)
        /*0020*/ 	.word	0x00000020


	//----- nvinfo : EIATTR_FRAME_SIZE
	.align		4
.L_5:
        /*0024*/ 	.byte	0x04, 0x11
        /*0026*/ 	.short	(.L_7 - .L_6)
	.align		4
.L_6:
        /*0028*/ 	.word	index@(_Z15matrix_multiplyPKfS0_Pfiii)
        /*002c*/ 	.word	0x00000000


	//----- nvinfo : EIATTR_REGCOUNT
	.align		4
.L_7:
        /*0030*/ 	.byte	0x04, 0x2f
        /*0032*/ 	.short	(.L_9 - .L_8)
	.align		4
.L_8:
        /*0034*/ 	.word	index@(_Z7softmaxPfiii)
        /*0038*/ 	.word	0x00000013


	//----- nvinfo : EIATTR_FRAME_SIZE
	.align		4
.L_9:
        /*003c*/ 	.byte	0x04, 0x11
        /*003e*/ 	.short	(.L_11 - .L_10)
	.align		4
.L_10:
        /*0040*/ 	.word	index@($__internal_1_$__cuda_sm3x_div_rn_noftz_f32_slowpath)
        /*0044*/ 	.word	0x00000000


	//----- nvinfo : EIATTR_FRAME_SIZE
	.align		4
.L_11:
        /*0048*/ 	.byte	0x04, 0x11
        /*004a*/ 	.short	(.L_13 - .L_12)
	.align		4
.L_12:
        /*004c*/ 	.word	index@($__internal_0_$__cuda_sm20_sqrt_rn_f32_slowpath)
        /*0050*/ 	.word	0x00000000


	//----- nvinfo : EIATTR_FRAME_SIZE
	.align		4
.L_13:
        /*0054*/ 	.byte	0x04, 0x11
        /*0056*/ 	.short	(.L_15 - .L_14)
	.align		4
.L_14:
        /*0058*/ 	.word	index@(_Z7softmaxPfiii)
        /*005c*/ 	.word	0x00000000


	//----- nvinfo : EIATTR_MIN_STACK_SIZE
	.align		4
.L_15:
        /*0060*/ 	.byte	0x04, 0x12
        /*0062*/ 	.short	(.L_17 - .L_16)
	.align		4
.L_16:
        /*0064*/ 	.word	index@(_Z7softmaxPfiii)
        /*0068*/ 	.word	0x00000000


	//----- nvinfo : EIATTR_MIN_STACK_SIZE
	.align		4
.L_17:
        /*006c*/ 	.byte	0x04, 0x12
        /*006e*/ 	.short	(.L_19 - .L_18)
	.align		4
.L_18:
        /*0070*/ 	.word	index@(_Z15matrix_multiplyPKfS0_Pfiii)
        /*0074*/ 	.word	0x00000000


	//----- nvinfo : EIATTR_MIN_STACK_SIZE
	.align		4
.L_19:
        /*0078*/ 	.byte	0x04, 0x12
        /*007a*/ 	.short	(.L_21 - .L_20)
	.align		4
.L_20:
        /*007c*/ 	.word	index@(_Z16matrix_transposePKfPfii)
        /*0080*/ 	.word	0x00000000
.L_21:


//--------------------- .nv.compat                --------------------------
	.section	.nv.compat,"",@"SHT_CUDA_COMPAT_INFO"
	.align	4
        /*0000*/ 	.byte	0x02, 0x09, 0x00, 0x00, 0x02, 0x02, 0x01, 0x00, 0x02, 0x05, 0x05, 0x00, 0x03, 0x07, 0x01, 0x01
        /*0010*/ 	.byte	0x02, 0x03, 0x00, 0x00, 0x02, 0x06, 0x01, 0x00, 0x04, 0x0b, 0x08, 0x00, 0x01, 0x00, 0x00, 0x00
        /*0020*/ 	.byte	0x00, 0x00, 0x00, 0x00


//--------------------- .nv.info._Z7softmaxPfiii  --------------------------
	.section	.nv.info._Z7softmaxPfiii,"",@"SHT_CUDA_INFO"
	.sectionflags	@""
	.align	4


	//----- nvinfo : EIATTR_CUDA_API_VERSION
	.align		4
        /*0000*/ 	.byte	0x04, 0x37
        /*0002*/ 	.short	(.L_23 - .L_22)
.L_22:
        /*0004*/ 	.word	0x00000082


	//----- nvinfo : EIATTR_KPARAM_INFO
	.align		4
.L_23:
        /*0008*/ 	.byte	0x04, 0x17
        /*000a*/ 	.short	(.L_25 - .L_24)
.L_24:
        /*000c*/ 	.word	0x00000000
        /*0010*/ 	.short	0x0003
        /*0012*/ 	.short	0x0010
        /*0014*/ 	.byte	0x00, 0xf0, 0x11, 0x00


	//----- nvinfo : EIATTR_KPARAM_INFO
	.align		4
.L_25:
        /*0018*/ 	.byte	0x04, 0x17
        /*001a*/ 	.short	(.L_27 - .L_26)
.L_26:
        /*001c*/ 	.word	0x00000000
        /*0020*/ 	.short	0x0002
        /*0022*/ 	.short	0x000c
        /*0024*/ 	.byte	0x00, 0xf0, 0x11, 0x00


	//----- nvinfo : EIATTR_KPARAM_INFO
	.align		4
.L_27:
        /*0028*/ 	.byte	0x04, 0x17
        /*002a*/ 	.short	(.L_29 - .L_28)
.L_28:
        /*002c*/ 	.word	0x00000000
        /*0030*/ 	.short	0x0001
        /*0032*/ 	.short	0x0008
        /*0034*/ 	.byte	0x00, 0xf0, 0x11, 0x00


	//----- nvinfo : EIATTR_KPARAM_INFO
	.align		4
.L_29:
        /*0038*/ 	.byte	0x04, 0x17
        /*003a*/ 	.short	(.L_31 - .L_30)
.L_30:
        /*003c*/ 	.word	0x00000000
        /*0040*/ 	.short	0x0000
        /*0042*/ 	.short	0x0000
        /*0044*/ 	.byte	0x00, 0xf5, 0x21, 0x00


	//----- nvinfo : EIATTR_SPARSE_MMA_MASK
	.align		4
.L_31:
        /*0048*/ 	.byte	0x03, 0x50
        /*004a*/ 	.short	0x0000


	//----- nvinfo : EIATTR_MAXREG_COUNT
	.align		4
        /*004c*/ 	.byte	0x03, 0x1b
        /*004e*/ 	.short	0x00ff


	//----- nvinfo : EIATTR_NUM_BARRIERS
	.align		4
        /*0050*/ 	.byte	0x02, 0x4c
        /*0052*/ 	.byte	0x01
	.zero		1


	//----- nvinfo : EIATTR_MERCURY_ISA_VERSION
	.align		4
        /*0054*/ 	.byte	0x03, 0x5f
        /*0056*/ 	.short	0x0101


	//----- nvinfo : EIATTR_COOP_GROUP_MASK_REGIDS
	.align		4
        /*0058*/ 	.byte	0x04, 0x29
        /*005a*/ 	.short	(.L_33 - .L_32)


	//   ....[0]....
.L_32:
        /*005c*/ 	.word	0xffffffff


	//   ....[1]....
        /*0060*/ 	.word	0xffffffff


	//   ....[2]....
        /*0064*/ 	.word	0xffffffff


	//   ....[3]....
        /*0068*/ 	.word	0xffffffff


	//   ....[4]....
        /*006c*/ 	.word	0xffffffff


	//   ....[5]....
        /*0070*/ 	.word	0xffffffff


	//   ....[6]....
        /*0074*/ 	.word	0xffffffff


	//   ....[7]....
        /*0078*/ 	.word	0xffffffff


	//   ....[8]....
        /*007c*/ 	.word	0xffffffff


	//   ....[9]....
        /*0080*/ 	.word	0xffffffff


	//   ....[10]....
        /*0084*/ 	.word	0xffffffff


	//   ....[11]....
        /*0088*/ 	.word	0xffffffff


	//   ....[12]....
        /*008c*/ 	.word	0xffffffff


	//   ....[13]....
        /*0090*/ 	.word	0xffffffff


	//   ....[14]....
        /*0094*/ 	.word	0xffffffff


	//   ....[15]....
        /*0098*/ 	.word	0xffffffff


	//   ....[16]....
        /*009c*/ 	.word	0xffffffff


	//   ....[17]....
        /*00a0*/ 	.word	0xffffffff


	//   ....[18]....
        /*00a4*/ 	.word	0xffffffff


	//   ....[19]....
        /*00a8*/ 	.word	0xffffffff


	//   ....[20]....
        /*00ac*/ 	.word	0x0500000c


	//   ....[21]....
        /*00b0*/ 	.word	0x0500000c


	//   ....[22]....
        /*00b4*/ 	.word	0x0500000c


	//   ....[23]....
        /*00b8*/ 	.word	0x0500000c


	//   ....[24]....
        /*00bc*/ 	.word	0x0500000c


	//   ....[25]....
        /*00c0*/ 	.word	0x0500000c


	//   ....[26]....
        /*00c4*/ 	.word	0x0500000c


	//   ....[27]....
        /*00c8*/ 	.word	0x0500000c


	//   ....[28]....
        /*00cc*/ 	.word	0x0500000c


	//   ....[29]....
        /*00d0*/ 	.word	0x0500000c


	//----- nvinfo : EIATTR_COOP_GROUP_INSTR_OFFSETS
	.align		4
.L_33:
        /*00d4*/ 	.byte	0x04, 0x28
        /*00d6*/ 	.short	(.L_35 - .L_34)


	//   ....[0]....
.L_34:
        /*00d8*/ 	.word	0x00000140


	//   ....[1]....
        /*00dc*/ 	.word	0x00000160


	//   ....[2]....
        /*00e0*/ 	.word	0x00000180


	//   ....[3]....
        /*00e4*/ 	.word	0x000001b0


	//   ....[4]....
        /*00e8*/ 	.word	0x000001d0


	//   ....[5]....
        /*00ec*/ 	.word	0x00000290


	//   ....[6]....
        /*00f0*/ 	.word	0x000002b0


	//   ....[7]....
        /*00f4*/ 	.word	0x000002d0


	//   ....[8]....
        /*00f8*/ 	.word	0x000002f0


	//   ....[9]....
        /*00fc*/ 	.word	0x00000310


	//   ....[10]....
        /*0100*/ 	.word	0x000005e0


	//   ....[11]....
        /*0104*/ 	.word	0x00000600


	//   ....[12]....
        /*0108*/ 	.word	0x00000620


	//   ....[13]....
        /*010c*/ 	.word	0x00000640


	//   ....[14]....
        /*0110*/ 	.word	0x00000660


	//   ....[15]....
        /*0114*/ 	.word	0x00000700


	//   ....[16]....
        /*0118*/ 	.word	0x00000720


	//   ....[17]....
        /*011c*/ 	.word	0x00000740


	//   ....[18]....
        /*0120*/ 	.word	0x00000760


	//   ....[19]....
        /*0124*/ 	.word	0x00000780


	//   ....[20]....
        /*0128*/ 	.word	0x00000970


	//   ....[21]....
        /*012c*/ 	.word	0x000009e0


	//   ....[22]....
        /*0130*/ 	.word	0x00000a50


	//   ....[23]....
        /*0134*/ 	.word	0x00000ac0


	//   ....[24]....
        /*0138*/ 	.word	0x00000b30


	//   ....[25]....
        /*013c*/ 	.word	0x00000ba0


	//   ....[26]....
        /*0140*/ 	.word	0x00000c10


	//   ....[27]....
        /*0144*/ 	.word	0x00000c80


	//   ....[28]....
        /*0148*/ 	.word	0x00000cf0


	//   ....[29]....
        /*014c*/ 	.word	0x00000d60


	//----- nvinfo : EIATTR_VRC_CTA_INIT_COUNT
	.align		4
.L_35:
        /*0150*/ 	.byte	0x02, 0x4a
	.zero		1
	.zero		1


	//----- nvinfo : EIATTR_EXIT_INSTR_OFFSETS
	.align		4
        /*0154*/ 	.byte	0x04, 0x1c
        /*0156*/ 	.short	(.L_37 - .L_36)


	//   ....[0]....
.L_36:
        /*0158*/ 	.word	0x00000920


	//----- nvinfo : EIATTR_CRS_STACK_SIZE
	.align		4
.L_37:
        /*015c*/ 	.byte	0x04, 0x1e
        /*015e*/ 	.short	(.L_39 - .L_38)
.L_38:
        /*0160*/ 	.word	0x00000000


	//----- nvinfo : EIATTR_CBANK_PARAM_SIZE
	.align		4
.L_39:
        /*0164*/ 	.byte	0x03, 0x19
        /*0166*/ 	.short	0x0014


	//----- nvinfo : EIATTR_PARAM_CBANK
	.align		4
        /*0168*/ 	.byte	0x04, 0x0a
        /*016a*/ 	.short	(.L_41 - .L_40)
	.align		4
.L_40:
        /*016c*/ 	.word	index@(.nv.constant0._Z7softmaxPfiii)
        /*0170*/ 	.short	0x0380
        /*0172*/ 	.short	0x0014


	//----- nvinfo : EIATTR_SW_WAR
	.align		4
.L_41:
        /*0174*/ 	.byte	0x04, 0x36
        /*0176*/ 	.short	(.L_43 - .L_42)
.L_42:
        /*0178*/ 	.word	0x00000008
.L_43:


//--------------------- .nv.info._Z15matrix_multiplyPKfS0_Pfiii --------------------------
	.section	.nv.info._Z15matrix_multiplyPKfS0_Pfiii,"",@"SHT_CUDA_INFO"
	.sectionflags	@""
	.align	4


	//----- nvinfo : EIATTR_CUDA_API_VERSION
	.align		4
        /*0000*/ 	.byte	0x04, 0x37
        /*0002*/ 	.short	(.L_45 - .L_44)
.L_44:
        /*0004*/ 	.word	0x00000082


	//----- nvinfo : EIATTR_KPARAM_INFO
	.align		4
.L_45:
        /*0008*/ 	.byte	0x04, 0x17
        /*000a*/ 	.short	(.L_47 - .L_46)
.L_46:
        /*000c*/ 	.word	0x00000000
        /*0010*/ 	.short	0x0005
        /*0012*/ 	.short	0x0020
        /*0014*/ 	.byte	0x00, 0xf0, 0x11, 0x00


	//----- nvinfo : EIATTR_KPARAM_INFO
	.align		4
.L_47:
        /*0018*/ 	.byte	0x04, 0x17
        /*001a*/ 	.short	(.L_49 - .L_48)
.L_48:
        /*001c*/ 	.word	0x00000000
        /*0020*/ 	.short	0x0004
        /*0022*/ 	.short	0x001c
        /*0024*/ 	.byte	0x00, 0xf0, 0x11, 0x00


	//----- nvinfo : EIATTR_KPARAM_INFO
	.align		4
.L_49:
        /*0028*/ 	.byte	0x04, 0x17
        /*002a*/ 	.short	(.L_51 - .L_50)
.L_50:
        /*002c*/ 	.word	0x00000000
        /*0030*/ 	.short	0x0003
        /*0032*/ 	.short	0x0018
        /*0034*/ 	.byte	0x00, 0xf0, 0x11, 0x00


	//----- nvinfo : EIATTR_KPARAM_INFO
	.align		4
.L_51:
        /*0038*/ 	.byte	0x04, 0x17
        /*003a*/ 	.short	(.L_53 - .L_52)
.L_52:
        /*003c*/ 	.word	0x00000000
        /*0040*/ 	.short	0x0002
        /*0042*/ 	.short	0x0010
        /*0044*/ 	.byte	0x00, 0xf5, 0x21, 0x00


	//----- nvinfo : EIATTR_KPARAM_INFO
	.align		4
.L_53:
        /*0048*/ 	.byte	0x04, 0x17
        /*004a*/ 	.short	(.L_55 - .L_54)
.L_54:
        /*004c*/ 	.word	0x00000000
        /*0050*/ 	.short	0x0001
        /*0052*/ 	.short	0x0008
        /*0054*/ 	.byte	0x00, 0xf5, 0x21, 0x00


	//----- nvinfo : EIATTR_KPARAM_INFO
	.align		4
.L_55:
        /*0058*/ 	.byte	0x04, 0x17
        /*005a*/ 	.short	(.L_57 - .L_56)
.L_56:
        /*005c*/ 	.word	0x00000000
        /*0060*/ 	.short	0x0000
        /*0062*/ 	.short	0x0000
        /*0064*/ 	.byte	0x00, 0xf5, 0x21, 0x00


	//----- nvinfo : EIATTR_SPARSE_MMA_MASK
	.align		4
.L_57:
        /*0068*/ 	.byte	0x03, 0x50
        /*006a*/ 	.short	0x0000


	//----- nvinfo : EIATTR_MAXREG_COUNT
	.align		4
        /*006c*/ 	.byte	0x03, 0x1b
        /*006e*/ 	.short	0x00ff


	//----- nvinfo : EIATTR_NUM_BARRIERS
	.align		4
        /*0070*/ 	.byte	0x02, 0x4c
        /*0072*/ 	.byte	0x01
	.zero		1


	//----- nvinfo : EIATTR_MERCURY_ISA_VERSION
	.align		4
        /*0074*/ 	.byte	0x03, 0x5f
        /*0076*/ 	.short	0x0101


	//----- nvinfo : EIATTR_VRC_CTA_INIT_COUNT
	.align		4
        /*0078*/ 	.byte	0x02, 0x4a
	.zero		1
	.zero		1


	//----- nvinfo : EIATTR_EXIT_INSTR_OFFSETS
	.align		4
        /*007c*/ 	.byte	0x04, 0x1c
        /*007e*/ 	.short	(.L_59 - .L_58)


	//   ....[0]....
.L_58:
        /*0080*/ 	.word	0x00000800


	//   ....[1]....
        /*0084*/ 	.word	0x00000850


	//----- nvinfo : EIATTR_CBANK_PARAM_SIZE
	.align		4
.L_59:
        /*0088*/ 	.byte	0x03, 0x19
        /*008a*/ 	.short	0x0024


	//----- nvinfo : EIATTR_PARAM_CBANK
	.align		4
        /*008c*/ 	.byte	0x04, 0x0a
        /*008e*/ 	.short	(.L_61 - .L_60)
	.align		4
.L_60:
        /*0090*/ 	.word	index@(.nv.constant0._Z15matrix_multiplyPKfS0_Pfiii)
        /*0094*/ 	.short	0x0380
        /*0096*/ 	.short	0x0024


	//----- nvinfo : EIATTR_SW_WAR
	.align		4
.L_61:
        /*0098*/ 	.byte	0x04, 0x36
        /*009a*/ 	.short	(.L_63 - .L_62)
.L_62:
        /*009c*/ 	.word	0x00000008
.L_63:


//--------------------- .nv.info._Z16matrix_transposePKfPfii --------------------------
	.section	.nv.info._Z16matrix_transposePKfPfii,"",@"SHT_CUDA_INFO"
	.sectionflags	@""
	.align	4


	//----- nvinfo : EIATTR_CUDA_API_VERSION
	.align		4
        /*0000*/ 	.byte	0x04, 0x37
        /*0002*/ 	.short	(.L_65 - .L_64)
.L_64:
        /*0004*/ 	.word	0x00000082


	//----- nvinfo : EIATTR_KPARAM_INFO
	.align		4
.L_65:
        /*0008*/ 	.byte	0x04, 0x17
        /*000a*/ 	.short	(.L_67 - .L_66)
.L_66:
        /*000c*/ 	.word	0x00000000
        /*0010*/ 	.short	0x0003
        /*0012*/ 	.short	0x0014
        /*0014*/ 	.byte	0x00, 0xf0, 0x11, 0x00


	//----- nvinfo : EIATTR_KPARAM_INFO
	.align		4
.L_67:
        /*0018*/ 	.byte	0x04, 0x17
        /*001a*/ 	.short	(.L_69 - .L_68)
.L_68:
        /*001c*/ 	.word	0x00000000
        /*0020*/ 	.short	0x0002
        /*0022*/ 	.short	0x0010
        /*0024*/ 	.byte	0x00, 0xf0, 0x11, 0x00


	//----- nvinfo : EIATTR_KPARAM_INFO
	.align		4
.L_69:
        /*0028*/ 	.byte	0x04, 0x17
        /*002a*/ 	.short	(.L_71 - .L_70)
.L_70:
        /*002c*/ 	.word	0x00000000
        /*0030*/ 	.short	0x0001
        /*0032*/ 	.short	0x0008
        /*0034*/ 	.byte	0x00, 0xf5, 0x21, 0x00


	//----- nvinfo : EIATTR_KPARAM_INFO
	.align		4
.L_71:
        /*0038*/ 	.byte	0x04, 0x17
        /*003a*/ 	.short	(.L_73 - .L_72)
.L_72:
        /*003c*/ 	.word	0x00000000
        /*0040*/ 	.short	0x0000
        /*0042*/ 	.short	0x0000
        /*0044*/ 	.byte	0x00, 0xf5, 0x21, 0x00


	//----- nvinfo : EIATTR_SPARSE_MMA_MASK
	.align		4
.L_73:
        /*0048*/ 	.byte	0x03, 0x50
        /*004a*/ 	.short	0x0000


	//----- nvinfo : EIATTR_MAXREG_COUNT
	.align		4
        /*004c*/ 	.byte	0x03, 0x1b
        /*004e*/ 	.short	0x00ff


	//----- nvinfo : EIATTR_NUM_BARRIERS
	.align		4
        /*0050*/ 	.byte	0x02, 0x4c
        /*0052*/ 	.byte	0x01
	.zero		1


	//----- nvinfo : EIATTR_MERCURY_ISA_VERSION
	.align		4
        /*0054*/ 	.byte	0x03, 0x5f
        /*0056*/ 	.short	0x0101


	//----- nvinfo : EIATTR_VRC_CTA_INIT_COUNT
	.align		4
        /*0058*/ 	.byte	0x02, 0x4a
	.zero		1
	.zero		1


	//----- nvinfo : EIATTR_EXIT_INSTR_OFFSETS
	.align		4
        /*005c*/ 	.byte	0x04, 0x1c
        /*005e*/ 	.short	(.L_75 - .L_74)


	//   ....[0]....
.L_74:
        /*0060*/ 	.word	0x00000350


	//   ....[1]....
        /*0064*/ 	.word	0x000004e0


	//   ....[2]....
        /*0068*/ 	.word	0x00000540


	//----- nvinfo : EIATTR_CBANK_PARAM_SIZE
	.align		4
.L_75:
        /*006c*/ 	.byte	0x03, 0x19
        /*006e*/ 	.short	0x0018


	//----- nvinfo : EIATTR_PARAM_CBANK
	.align		4
        /*0070*/ 	.byte	0x04, 0x0a
        /*0072*/ 	.short	(.L_77 - .L_76)
	.align		4
.L_76:
        /*0074*/ 	.word	index@(.nv.constant0._Z16matrix_transposePKfPfii)
        /*0078*/ 	.short	0x0380
        /*007a*/ 	.short	0x0018


	//----- nvinfo : EIATTR_SW_WAR
	.align		4
.L_77:
        /*007c*/ 	.byte	0x04, 0x36
        /*007e*/ 	.short	(.L_79 - .L_78)
.L_78:
        /*0080*/ 	.word	0x00000008
.L_79:


//--------------------- .nv.callgraph             --------------------------
	.section	.nv.callgraph,"",@"SHT_CUDA_CALLGRAPH"
	.align	4
	.sectionentsize	8
	.align		4
        /*0000*/ 	.word	0x00000000
	.align		4
        /*0004*/ 	.word	0xffffffff
	.align		4
        /*0008*/ 	.word	0x00000000
	.align		4
        /*000c*/ 	.word	0xfffffffe
	.align		4
        /*0010*/ 	.word	0x00000000
	.align		4
        /*0014*/ 	.word	0xfffffffd
	.align		4
        /*0018*/ 	.word	0x00000000
	.align		4
        /*001c*/ 	.word	0xfffffffc


//--------------------- .text._Z7softmaxPfiii     --------------------------
	.section	.text._Z7softmaxPfiii,"ax",@progbits
	.align	128
        .global         _Z7softmaxPfiii
        .type           _Z7softmaxPfiii,@function
        .size           _Z7softmaxPfiii,(.L_x_40 - _Z7softmaxPfiii)
        .other          _Z7softmaxPfiii,@"STO_CUDA_ENTRY STV_DEFAULT"
_Z7softmaxPfiii:
.text._Z7softmaxPfiii:
[----:B------:R-:W-:Y:S01]  /*0000*/  LDC R1, c[0x0][0x37c] ;  /* 0x0000df00ff017b82 */ /* 0x000fe20000000800 */
[----:B------:R-:W0:Y:S07]  /*0010*/  S2R R0, SR_TID.X ;  /* 0x0000000000007919 */ /* 0x000e2e0000002100 */
[----:B------:R-:W0:Y:S01]  /*0020*/  LDC.64 R8, c[0x0][0x388] ;  /* 0x0000e200ff087b82 */ /* 0x000e220000000a00 */
[----:B------:R-:W1:Y:S01]  /*0030*/  LDCU.64 UR8, c[0x0][0x358] ;  /* 0x00006b00ff0877ac */ /* 0x000e620008000a00 */
[----:B------:R-:W-:-:S06]  /*0040*/  IMAD.MOV.U32 R4, RZ, RZ, -0x800000 ;  /* 0xff800000ff047424 */ /* 0x000fcc00078e00ff */
[----:B------:R-:W2:Y:S01]  /*0050*/  S2UR UR7, SR_CTAID.X ;  /* 0x00000000000779c3 */ /* 0x000ea20000002500 */
[----:B0-----:R-:W-:-:S04]  /*0060*/  ISETP.GE.AND P0, PT, R0, R9, PT ;  /* 0x000000090000720c */ /* 0x001fc80003f06270 */
[----:B--2---:R-:W-:-:S13]  /*0070*/  ISETP.GT.AND P0, PT, R8, UR7, !P0 ;  /* 0x0000000708007c0c */ /* 0x004fda000c704270 */
[----:B------:R-:W0:Y:S01]  /*0080*/  @P0 LDC.64 R2, c[0x0][0x380] ;  /* 0x0000e000ff020b82 */ /* 0x000e220000000a00 */
[----:B------:R-:W-:-:S04]  /*0090*/  @P0 IMAD R5, R9, UR7, R0 ;  /* 0x0000000709050c24 */ /* 0x000fc8000f8e0200 */
[----:B0-----:R-:W-:-:S05]  /*00a0*/  @P0 IMAD.WIDE.U32 R2, R5, 0x4, R2 ;  /* 0x0000000405020825 */ /* 0x001fca00078e0002 */
[----:B-1----:R0:W2:Y:S01]  /*00b0*/  @P0 LDG.E R4, desc[UR8][R2.64] ;  /* 0x0000000802040981 */ /* 0x0020a2000c1e1900 */
[----:B------:R-:W1:Y:S01]  /*00c0*/  S2UR UR5, SR_CgaCtaId ;  /* 0x00000000000579c3 */ /* 0x000e620000008800 */
[----:B------:R-:W3:Y:S01]  /*00d0*/  LDCU UR6, c[0x0][0x360] ;  /* 0x00006c00ff0677ac */ /* 0x000ee20008000800 */
[----:B------:R-:W-:Y:S01]  /*00e0*/  ISETP.GT.U32.AND P3, PT, R0, 0x1f, PT ;  /* 0x0000001f0000780c */ /* 0x000fe20003f64070 */
[----:B------:R-:W-:Y:S01]  /*00f0*/  UMOV UR4, 0x400 ;  /* 0x0000040000047882 */ /* 0x000fe20000000000 */
[----:B0-----:R-:W-:Y:S01]  /*0100*/  SHF.R.U32.HI R2, RZ, 0x3, R0 ;  /* 0x00000003ff027819 */ /* 0x001fe20000011600 */
[----:B-1----:R-:W-:Y:S02]  /*0110*/  ULEA UR5, UR5, UR4, 0x18 ;  /* 0x0000000405057291 */ /* 0x002fe4000f8ec0ff */
[----:B---3--:R-:W-:-:S04]  /*0120*/  UIADD3 UR4, UPT, UPT, UR6, 0x1f, URZ ;  /* 0x0000001f06047890 */ /* 0x008fc8000fffe0ff */
[----:B------:R-:W-:Y:S01]  /*0130*/  USHF.R.U32.HI UR4, URZ, 0x5, UR4 ;  /* 0x00000005ff047899 */ /* 0x000fe20008011604 */
[----:B--2---:R-:W0:Y:S02]  /*0140*/  SHFL.DOWN PT, R5, R4, 0x10, 0x1f ;  /* 0x0a001f0004057f89 */ /* 0x004e2400000e0000 */
[----:B0-----:R-:W-:-:S05]  /*0150*/  FMNMX R5, R5, R4, !PT ;  /* 0x0000000405057209 */ /* 0x001fca0007800000 */
[----:B------:R-:W0:Y:S02]  /*0160*/  SHFL.DOWN PT, R6, R5, 0x8, 0x1f ;  /* 0x09001f0005067f89 */ /* 0x000e2400000e0000 */
[----:B0-----:R-:W-:-:S05]  /*0170*/  FMNMX R6, R5, R6, !PT ;  /* 0x0000000605067209 */ /* 0x001fca0007800000 */
[----:B------:R-:W0:Y:S02]  /*0180*/  SHFL.DOWN PT, R7, R6, 0x4, 0x1f ;  /* 0x08801f0006077f89 */ /* 0x000e2400000e0000 */
[----:B0-----:R-:W-:Y:S02]  /*0190*/  FMNMX R7, R6, R7, !PT ;  /* 0x0000000706077209 */ /* 0x001fe40007800000 */
[----:B------:R-:W-:-:S03]  /*01a0*/  LOP3.LUT R6, R2, 0x7c, RZ, 0xc0, !PT ;  /* 0x0000007c02067812 */ /* 0x000fc600078ec0ff */
[----:B------:R-:W0:Y:S02]  /*01b0*/  SHFL.DOWN PT, R8, R7, 0x2, 0x1f ;  /* 0x08401f0007087f89 */ /* 0x000e2400000e0000 */
[----:B0-----:R-:W-:-:S05]  /*01c0*/  FMNMX R8, R7, R8, !PT ;  /* 0x0000000807087209 */ /* 0x001fca0007800000 */
[----:B------:R-:W0:Y:S02]  /*01d0*/  SHFL.DOWN PT, R11, R8, 0x1, 0x1f ;  /* 0x08201f00080b7f89 */ /* 0x000e2400000e0000 */
[----:B0-----:R-:W-:Y:S02]  /*01e0*/  FMNMX R11, R8, R11, !PT ;  /* 0x0000000b080b7209 */ /* 0x001fe40007800000 */
[----:B------:R-:W-:-:S03]  /*01f0*/  LOP3.LUT R8, R0, 0x1f, RZ, 0xc0, !PT ;  /* 0x0000001f00087812 */ /* 0x000fc600078ec0ff */
[----:B------:R0:W-:Y:S01]  /*0200*/  STS [R6+UR5], R11 ;  /* 0x0000000b06007988 */ /* 0x0001e20008000805 */
[----:B------:R-:W-:Y:S01]  /*0210*/  LEA R7, R8, UR5, 0x2 ;  /* 0x0000000508077c11 */ /* 0x000fe2000f8e10ff */
[----:B------:R-:W-:Y:S06]  /*0220*/  BAR.SYNC.DEFER_BLOCKING 0x0 ;  /* 0x0000000000007b1d */ /* 0x000fec0000010000 */
[----:B------:R-:W-:Y:S05]  /*0230*/  @P3 BRA `(.L_x_0) ;  /* 0x0000000000403947 */ /* 0x000fea0003800000 */
[----:B------:R-:W-:Y:S01]  /*0240*/  ISETP.GE.U32.AND P1, PT, R8, UR4, PT ;  /* 0x0000000408007c0c */ /* 0x000fe2000bf26070 */
[----:B------:R-:W-:Y:S01]  /*0250*/  IMAD.MOV.U32 R2, RZ, RZ, -0x800000 ;  /* 0xff800000ff027424 */ /* 0x000fe200078e00ff */
[----:B------:R-:W-:-:S11]  /*0260*/  UMOV UR6, 0xffffffff ;  /* 0xffffffff00067882 */ /* 0x000fd60000000000 */
[----:B------:R1:W2:Y:S01]  /*0270*/  @!P1 LDS R2, [R7] ;  /* 0x0000000007029984 */ /* 0x0002a20000000800 */
[----:B------:R-:W-:Y:S05]  /*0280*/  BRA.DIV UR6, `(.L_x_1) ;  /* 0x0000000606a87947 */ /* 0x000fea000b800000 */
[----:B--2---:R-:W2:Y:S02]  /*0290*/  SHFL.DOWN PT, R3, R2, 0x10, 0x1f ;  /* 0x0a001f0002037f89 */ /* 0x004ea400000e0000 */
[----:B--2---:R-:W-:-:S05]  /*02a0*/  FMNMX R3, R3, R2, !PT ;  /* 0x0000000203037209 */ /* 0x004fca0007800000 */
[----:B------:R-:W2:Y:S02]  /*02b0*/  SHFL.DOWN PT, R4, R3, 0x8, 0x1f ;  /* 0x09001f0003047f89 */ /* 0x000ea400000e0000 */
[----:B--2---:R-:W-:-:S05]  /*02c0*/  FMNMX R4, R3, R4, !PT ;  /* 0x0000000403047209 */ /* 0x004fca0007800000 */
[----:B------:R-:W2:Y:S02]  /*02d0*/  SHFL.DOWN PT, R5, R4, 0x4, 0x1f ;  /* 0x08801f0004057f89 */ /* 0x000ea400000e0000 */
[----:B--2---:R-:W-:-:S05]  /*02e0*/  FMNMX R5, R4, R5, !PT ;  /* 0x0000000504057209 */ /* 0x004fca0007800000 */
[----:B------:R-:W2:Y:S02]  /*02f0*/  SHFL.DOWN PT, R10, R5, 0x2, 0x1f ;  /* 0x08401f00050a7f89 */ /* 0x000ea400000e0000 */
[----:B--2---:R-:W-:-:S05]  /*0300*/  FMNMX R10, R5, R10, !PT ;  /* 0x0000000a050a7209 */ /* 0x004fca0007800000 */
[----:B0-----:R0:W2:Y:S02]  /*0310*/  SHFL.DOWN PT, R11, R10, 0x1, 0x1f ;  /* 0x08201f000a0b7f89 */ /* 0x0010a400000e0000 */
.L_x_15:
[----:B--2---:R-:W-:-:S05]  /*0320*/  FMNMX R11, R10, R11, !PT ;  /* 0x0000000b0a0b7209 */ /* 0x004fca0007800000 */
[----:B------:R2:W-:Y:S02]  /*0330*/  STS [UR5], R11 ;  /* 0x0000000bff007988 */ /* 0x0005e40008000805 */
.L_x_0:
[----:B------:R-:W-:Y:S05]  /*0340*/  WARPSYNC.ALL ;  /* 0x0000000000007948 */ /* 0x000fea0003800000 */
[----:B------:R-:W-:Y:S01]  /*0350*/  BAR.SYNC.DEFER_BLOCKING 0x0 ;  /* 0x0000000000007b1d */ /* 0x000fe20000010000 */
[----:B------:R-:W-:-:S07]  /*0360*/  IMAD R9, R9, UR7, R0 ;  /* 0x0000000709097c24 */ /* 0x000fce000f8e0200 */
[----:B------:R-:W3:Y:S01]  /*0370*/  LDC.64 R4, c[0x0][0x380] ;  /* 0x0000e000ff047b82 */ /* 0x000ee20000000a00 */
[----:B------:R-:W4:Y:S01]  /*0380*/  LDCU UR6, c[0x0][0x390] ;  /* 0x00007200ff0677ac */ /* 0x000f220008000800 */
[----:B------:R-:W5:Y:S01]  /*0390*/  LDS R0, [UR5] ;  /* 0x00000005ff007984 */ /* 0x000f620008000800 */
[----:B---3--:R-:W-:-:S05]  /*03a0*/  IMAD.WIDE R4, R9, 0x4, R4 ;  /* 0x0000000409047825 */ /* 0x008fca00078e0204 */
[----:B------:R-:W-:Y:S06]  /*03b0*/  BAR.SYNC.DEFER_BLOCKING 0x0 ;  /* 0x0000000000007b1d */ /* 0x000fec0000010000 */
[----:B------:R-:W5:Y:S01]  /*03c0*/  LDG.E R3, desc[UR8][R4.64] ;  /* 0x0000000804037981 */ /* 0x000f62000c1e1900 */
[----:B----4-:R-:W-:-:S04]  /*03d0*/  I2FP.F32.S32 R2, UR6 ;  /* 0x0000000600027c45 */ /* 0x010fc80008201400 */
[----:B------:R3:W4:Y:S01]  /*03e0*/  MUFU.RSQ R9, R2 ;  /* 0x0000000200097308 */ /* 0x0007220000001400 */
[----:B0-----:R-:W-:-:S05]  /*03f0*/  VIADD R10, R2, 0xf3000000 ;  /* 0xf3000000020a7836 */ /* 0x001fca0000000000 */
[----:B------:R-:W-:Y:S01]  /*0400*/  ISETP.GT.U32.AND P1, PT, R10, 0x727fffff, PT ;  /* 0x727fffff0a00780c */ /* 0x000fe20003f24070 */
[----:B-----5:R-:W-:-:S12]  /*0410*/  FADD R0, -R0, R3 ;  /* 0x0000000300007221 */ /* 0x020fd80000000100 */
[----:B---34-:R-:W-:Y:S05]  /*0420*/  @!P1 BRA `(.L_x_2) ;  /* 0x0000000000109947 */ /* 0x018fea0003800000 */
[----:B--2---:R-:W-:-:S07]  /*0430*/  MOV R11, 0x450 ;  /* 0x00000450000b7802 */ /* 0x004fce0000000f00 */
[----:B-1----:R-:W-:Y:S05]  /*0440*/  CALL.REL.NOINC `($__internal_0_$__cuda_sm20_sqrt_rn_f32_slowpath) ;  /* 0x0000000800547944 */ /* 0x002fea0003c00000 */
[----:B------:R-:W-:Y:S01]  /*0450*/  MOV R3, R9 ;  /* 0x0000000900037202 */ /* 0x000fe20000000f00 */
[----:B------:R-:W-:Y:S06]  /*0460*/  BRA `(.L_x_3) ;  /* 0x0000000000107947 */ /* 0x000fec0003800000 */
.L_x_2:
[----:B------:R-:W-:Y:S01]  /*0470*/  FMUL.FTZ R3, R2, R9 ;  /* 0x0000000902037220 */ /* 0x000fe20000410000 */
[----:B------:R-:W-:-:S03]  /*0480*/  FMUL.FTZ R9, R9, 0.5 ;  /* 0x3f00000009097820 */ /* 0x000fc60000410000 */
[----:B------:R-:W-:-:S04]  /*0490*/  FFMA R2, -R3, R3, R2 ;  /* 0x0000000303027223 */ /* 0x000fc80000000102 */
[----:B------:R-:W-:-:S07]  /*04a0*/  FFMA R3, R2, R9, R3 ;  /* 0x0000000902037223 */ /* 0x000fce0000000003 */
.L_x_3:
[----:B------:R-:W0:Y:S01]  /*04b0*/  MUFU.RCP R2, R3 ;  /* 0x0000000300027308 */ /* 0x000e220000001000 */
[----:B------:R-:W-:Y:S07]  /*04c0*/  BSSY.RECONVERGENT B0, `(.L_x_4) ;  /* 0x000000b000007945 */ /* 0x000fee0003800200 */
[----:B------:R-:W3:Y:S01]  /*04d0*/  FCHK P1, R0, R3 ;  /* 0x0000000300007302 */ /* 0x000ee20000020000 */
[----:B0-----:R-:W-:-:S04]  /*04e0*/  FFMA R9, R2, -R3, 1 ;  /* 0x3f80000002097423 */ /* 0x001fc80000000803 */
[----:B------:R-:W-:-:S04]  /*04f0*/  FFMA R9, R2, R9, R2 ;  /* 0x0000000902097223 */ /* 0x000fc80000000002 */
[----:B------:R-:W-:-:S04]  /*0500*/  FFMA R2, R0, R9, RZ ;  /* 0x0000000900027223 */ /* 0x000fc800000000ff */
[----:B------:R-:W-:-:S04]  /*0510*/  FFMA R10, R2, -R3, R0 ;  /* 0x80000003020a7223 */ /* 0x000fc80000000000 */
[----:B------:R-:W-:Y:S01]  /*0520*/  FFMA R2, R9, R10, R2 ;  /* 0x0000000a09027223 */ /* 0x000fe20000000002 */
[----:B---3--:R-:W-:Y:S06]  /*0530*/  @!P1 BRA `(.L_x_5) ;  /* 0x00000000000c9947 */ /* 0x008fec0003800000 */
[----:B------:R-:W-:-:S07]  /*0540*/  MOV R2, 0x560 ;  /* 0x0000056000027802 */ /* 0x000fce0000000f00 */
[----:B-12---:R-:W-:Y:S05]  /*0550*/  CALL.REL.NOINC `($__internal_1_$__cuda_sm3x_div_rn_noftz_f32_slowpath) ;  /* 0x0000000800707944 */ /* 0x006fea0003c00000 */
[----:B------:R-:W-:-:S07]  /*0560*/  IMAD.MOV.U32 R2, RZ, RZ, R0 ;  /* 0x000000ffff027224 */ /* 0x000fce00078e0000 */
.L_x_5:
[----:B------:R-:W-:Y:S05]  /*0570*/  BSYNC.RECONVERGENT B0 ;  /* 0x0000000000007941 */ /* 0x000fea0003800200 */
.L_x_4:
[----:B------:R-:W-:-:S05]  /*0580*/  FMUL R2, R2, 1.4426950216293334961 ;  /* 0x3fb8aa3b02027820 */ /* 0x000fca0000400000 */
[----:B------:R-:W-:-:S13]  /*0590*/  FSETP.GEU.AND P1, PT, R2, -126, PT ;  /* 0xc2fc00000200780b */ /* 0x000fda0003f2e000 */
[----:B------:R-:W-:-:S04]  /*05a0*/  @!P1 FMUL R2, R2, 0.5 ;  /* 0x3f00000002029820 */ /* 0x000fc80000400000 */
[----:B------:R-:W0:Y:S02]  /*05b0*/  MUFU.EX2 R0, R2 ;  /* 0x0000000200007308 */ /* 0x000e240000000800 */
[----:B0-----:R-:W-:-:S05]  /*05c0*/  @!P1 FMUL R0, R0, R0 ;  /* 0x0000000000009220 */ /* 0x001fca0000400000 */
[----:B------:R-:W-:-:S05]  /*05d0*/  FSEL R3, R0, RZ, P0 ;  /* 0x000000ff00037208 */ /* 0x000fca0000000000 */
[----:B------:R-:W0:Y:S02]  /*05e0*/  SHFL.DOWN PT, R10, R3, 0x10, 0x1f ;  /* 0x0a001f00030a7f89 */ /* 0x000e2400000e0000 */
[----:B0-----:R-:W-:-:S05]  /*05f0*/  FADD R10, R3, R10 ;  /* 0x0000000a030a7221 */ /* 0x001fca0000000000 */
[----:B------:R-:W0:Y:S02]  /*0600*/  SHFL.DOWN PT, R9, R10, 0x8, 0x1f ;  /* 0x09001f000a097f89 */ /* 0x000e2400000e0000 */
[----:B0-----:R-:W-:-:S05]  /*0610*/  FADD R9, R10, R9 ;  /* 0x000000090a097221 */ /* 0x001fca0000000000 */
[----:B------:R-:W0:Y:S02]  /*0620*/  SHFL.DOWN PT, R12, R9, 0x4, 0x1f ;  /* 0x08801f00090c7f89 */ /* 0x000e2400000e0000 */
[----:B0-----:R-:W-:-:S05]  /*0630*/  FADD R12, R9, R12 ;  /* 0x0000000c090c7221 */ /* 0x001fca0000000000 */
[----:B--2---:R-:W0:Y:S02]  /*0640*/  SHFL.DOWN PT, R11, R12, 0x2, 0x1f ;  /* 0x08401f000c0b7f89 */ /* 0x004e2400000e0000 */
[----:B0-----:R-:W-:-:S05]  /*0650*/  FADD R11, R12, R11 ;  /* 0x0000000b0c0b7221 */ /* 0x001fca0000000000 */
[----:B------:R-:W0:Y:S02]  /*0660*/  SHFL.DOWN PT, R2, R11, 0x1, 0x1f ;  /* 0x08201f000b027f89 */ /* 0x000e2400000e0000 */
[----:B0-----:R-:W-:-:S05]  /*0670*/  FADD R13, R11, R2 ;  /* 0x000000020b0d7221 */ /* 0x001fca0000000000 */
[----:B------:R0:W-:Y:S01]  /*0680*/  STS [R6+UR5], R13 ;  /* 0x0000000d06007988 */ /* 0x0001e20008000805 */
[----:B------:R-:W-:Y:S06]  /*0690*/  BAR.SYNC.DEFER_BLOCKING 0x0 ;  /* 0x0000000000007b1d */ /* 0x000fec0000010000 */
[----:B------:R-:W-:Y:S05]  /*06a0*/  @P3 BRA `(.L_x_6) ;  /* 0x00000000004c3947 */ /* 0x000fea0003800000 */
[----:B------:R-:W-:Y:S01]  /*06b0*/  ISETP.GE.U32.AND P0, PT, R8, UR4, PT ;  /* 0x0000000408007c0c */ /* 0x000fe2000bf06070 */
[----:B------:R-:W-:Y:S01]  /*06c0*/  IMAD.MOV.U32 R2, RZ, RZ, RZ ;  /* 0x000000ffff027224 */ /* 0x000fe200078e00ff */
[----:B------:R-:W-:-:S11]  /*06d0*/  UMOV UR5, 0xffffffff ;  /* 0xffffffff00057882 */ /* 0x000fd60000000000 */
[----:B------:R2:W3:Y:S01]  /*06e0*/  @!P0 LDS R2, [R7] ;  /* 0x0000000007028984 */ /* 0x0004e20000000800 */
[----:B------:R-:W-:Y:S05]  /*06f0*/  BRA.DIV UR5, `(.L_x_7) ;  /* 0x0000000605187947 */ /* 0x000fea000b800000 */
[----:B---3--:R-:W3:Y:S02]  /*0700*/  SHFL.DOWN PT, R3, R2, 0x10, 0x1f ;  /* 0x0a001f0002037f89 */ /* 0x008ee400000e0000 */
[----:B---3--:R-:W-:-:S05]  /*0710*/  FADD R3, R3, R2 ;  /* 0x0000000203037221 */ /* 0x008fca0000000000 */
[----:B0-----:R-:W0:Y:S02]  /*0720*/  SHFL.DOWN PT, R6, R3, 0x8, 0x1f ;  /* 0x09001f0003067f89 */ /* 0x001e2400000e0000 */
[----:B0-----:R-:W-:-:S05]  /*0730*/  FADD R6, R3, R6 ;  /* 0x0000000603067221 */ /* 0x001fca0000000000 */
[----:B-12---:R-:W0:Y:S02]  /*0740*/  SHFL.DOWN PT, R7, R6, 0x4, 0x1f ;  /* 0x08801f0006077f89 */ /* 0x006e2400000e0000 */
[----:B0-----:R-:W-:-:S05]  /*0750*/  FADD R7, R6, R7 ;  /* 0x0000000706077221 */ /* 0x001fca0000000000 */
[----:B------:R-:W0:Y:S02]  /*0760*/  SHFL.DOWN PT, R8, R7, 0x2, 0x1f ;  /* 0x08401f0007087f89 */ /* 0x000e2400000e0000 */
[----:B0-----:R-:W-:-:S05]  /*0770*/  FADD R8, R7, R8 ;  /* 0x0000000807087221 */ /* 0x001fca0000000000 */
[----:B------:R0:W1:Y:S02]  /*0780*/  SHFL.DOWN PT, R9, R8, 0x1, 0x1f ;  /* 0x08201f0008097f89 */ /* 0x00006400000e0000 */
.L_x_21:
[----:B------:R-:W2:Y:S01]  /*0790*/  S2UR UR6, SR_CgaCtaId ;  /* 0x00000000000679c3 */ /* 0x000ea20000008800 */
[----:B------:R-:W-:Y:S01]  /*07a0*/  UMOV UR5, 0x400 ;  /* 0x0000040000057882 */ /* 0x000fe20000000000 */
[----:B-1----:R-:W-:Y:S01]  /*07b0*/  FADD R9, R8, R9 ;  /* 0x0000000908097221 */ /* 0x002fe20000000000 */
[----:B--2---:R-:W-:-:S09]  /*07c0*/  ULEA UR5, UR6, UR5, 0x18 ;  /* 0x0000000506057291 */ /* 0x004fd2000f8ec0ff */
[----:B------:R2:W-:Y:S03]  /*07d0*/  STS [UR5], R9 ;  /* 0x00000009ff007988 */ /* 0x0005e60008000805 */
.L_x_6:
[----:B------:R-:W-:Y:S05]  /*07e0*/  WARPSYNC.ALL ;  /* 0x0000000000007948 */ /* 0x000fea0003800000 */
[----:B------:R-:W3:Y:S08]  /*07f0*/  S2UR UR5, SR_CgaCtaId ;  /* 0x00000000000579c3 */ /* 0x000ef00000008800 */
[----:B------:R-:W-:Y:S06]  /*0800*/  BAR.SYNC.DEFER_BLOCKING 0x0 ;  /* 0x0000000000007b1d */ /* 0x000fec0000010000 */
[----:B------:R-:W-:Y:S01]  /*0810*/  UMOV UR4, 0x400 ;  /* 0x0000040000047882 */ /* 0x000fe20000000000 */
[----:B------:R-:W-:Y:S01]  /*0820*/  BSSY.RECONVERGENT B0, `(.L_x_8) ;  /* 0x000000e000007945 */ /* 0x000fe20003800200 */
[----:B---3--:R-:W-:-:S09]  /*0830*/  ULEA UR4, UR5, UR4, 0x18 ;  /* 0x0000000405047291 */ /* 0x008fd2000f8ec0ff */
[----:B------:R-:W3:Y:S02]  /*0840*/  LDS R3, [UR4] ;  /* 0x00000004ff037984 */ /* 0x000ee40008000800 */
[----:B---3--:R-:W1:Y:S08]  /*0850*/  MUFU.RCP R2, R3 ;  /* 0x0000000300027308 */ /* 0x008e700000001000 */
[----:B------:R-:W3:Y:S01]  /*0860*/  FCHK P0, R0, R3 ;  /* 0x0000000300007302 */ /* 0x000ee20000000000 */
[----:B-1----:R-:W-:-:S04]  /*0870*/  FFMA R7, -R3, R2, 1 ;  /* 0x3f80000003077423 */ /* 0x002fc80000000102 */
[----:B------:R-:W-:-:S04]  /*0880*/  FFMA R7, R2, R7, R2 ;  /* 0x0000000702077223 */ /* 0x000fc80000000002 */
[----:B------:R-:W-:-:S04]  /*0890*/  FFMA R2, R0, R7, RZ ;  /* 0x0000000700027223 */ /* 0x000fc800000000ff */
[----:B0-----:R-:W-:-:S04]  /*08a0*/  FFMA R6, -R3, R2, R0 ;  /* 0x0000000203067223 */ /* 0x001fc80000000100 */
[----:B------:R-:W-:Y:S01]  /*08b0*/  FFMA R7, R7, R6, R2 ;  /* 0x0000000607077223 */ /* 0x000fe20000000002 */
[----:B---3--:R-:W-:Y:S06]  /*08c0*/  @!P0 BRA `(.L_x_9) ;  /* 0x00000000000c8947 */ /* 0x008fec0003800000 */
[----:B------:R-:W-:-:S07]  /*08d0*/  MOV R2, 0x8f0 ;  /* 0x000008f000027802 */ /* 0x000fce0000000f00 */
[----:B--2---:R-:W-:Y:S05]  /*08e0*/  CALL.REL.NOINC `($__internal_1_$__cuda_sm3x_div_rn_noftz_f32_slowpath) ;  /* 0x00000004008c7944 */ /* 0x004fea0003c00000 */
[----:B------:R-:W-:-:S07]  /*08f0*/  MOV R7, R0 ;  /* 0x0000000000077202 */ /* 0x000fce0000000f00 */
.L_x_9:
[----:B------:R-:W-:Y:S05]  /*0900*/  BSYNC.RECONVERGENT B0 ;  /* 0x0000000000007941 */ /* 0x000fea0003800200 */
.L_x_8:
[----:B------:R-:W-:Y:S01]  /*0910*/  STG.E desc[UR8][R4.64], R7 ;  /* 0x0000000704007986 */ /* 0x000fe2000c101908 */
[----:B------:R-:W-:Y:S05]  /*0920*/  EXIT ;  /* 0x000000000000794d */ /* 0x000fea0003800000 */
.L_x_1:
[----:B------:R-:W-:Y:S01]  /*0930*/  IMAD.MOV.U32 R13, RZ, RZ, 0x10 ;  /* 0x00000010ff0d7424 */ /* 0x000fe200078e00ff */
[----:B------:R-:W-:Y:S01]  /*0940*/  MOV R12, 0xffffffff ;  /* 0xffffffff000c7802 */ /* 0x000fe20000000f00 */
[----:B------:R-:W-:-:S07]  /*0950*/  IMAD.MOV.U32 R15, RZ, RZ, 0x1f ;  /* 0x0000001fff0f7424 */ /* 0x000fce00078e00ff */
[----:B012---:R-:W-:Y:S05]  /*0960*/  WARPSYNC.COLLECTIVE R12, `(.L_x_10) ;  /* 0x000000000c087348 */ /* 0x007fea0003c00000 */
[----:B0-2---:R0:W2:Y:S02]  /*0970*/  SHFL.DOWN P1, R11, R2, R13, R15 ;  /* 0x0800000d020b7389 */ /* 0x0050a4000002000f */
[----:B012---:R-:W-:Y:S05]  /*0980*/  ENDCOLLECTIVE ;  /* 0x000000000000791b */ /* 0x007fea0003800000 */
.L_x_10:
[----:B------:R-:W-:Y:S02]  /*0990*/  HFMA2 R13, -RZ, RZ, 0, 4.76837158203125e-07 ;  /* 0x00000008ff0d7431 */ /* 0x000fe400000001ff */
[----:B------:R-:W-:-:S05]  /*09a0*/  IMAD.MOV.U32 R3, RZ, RZ, R11 ;  /* 0x000000ffff037224 */ /* 0x000fca00078e000b */
[----:B------:R-:W-:-:S05]  /*09b0*/  FMNMX R3, R3, R2, !PT ;  /* 0x0000000203037209 */ /* 0x000fca0007800000 */
[----:B------:R-:W-:-:S07]  /*09c0*/  IMAD.MOV.U32 R2, RZ, RZ, R3 ;  /* 0x000000ffff027224 */ /* 0x000fce00078e0003 */
[----:B------:R-:W-:Y:S05]  /*09d0*/  WARPSYNC.COLLECTIVE R12, `(.L_x_11) ;  /* 0x000000000c087348 */ /* 0x000fea0003c00000 */
[----:B------:R0:W1:Y:S02]  /*09e0*/  SHFL.DOWN P1, R11, R2, R13, R15 ;  /* 0x0800000d020b7389 */ /* 0x000064000002000f */
[----:B01----:R-:W-:Y:S05]  /*09f0*/  ENDCOLLECTIVE ;  /* 0x000000000000791b */ /* 0x003fea0003800000 */
.L_x_11:
[----:B------:R-:W-:Y:S01]  /*0a00*/  MOV R13, 0x4 ;  /* 0x00000004000d7802 */ /* 0x000fe20000000f00 */
[----:B------:R-:W-:-:S05]  /*0a10*/  IMAD.MOV.U32 R4, RZ, RZ, R11 ;  /* 0x000000ffff047224 */ /* 0x000fca00078e000b */
[----:B------:R-:W-:-:S05]  /*0a20*/  FMNMX R4, R3, R4, !PT ;  /* 0x0000000403047209 */ /* 0x000fca0007800000 */
[----:B------:R-:W-:-:S07]  /*0a30*/  IMAD.MOV.U32 R2, RZ, RZ, R4 ;  /* 0x000000ffff027224 */ /* 0x000fce00078e0004 */
[----:B------:R-:W-:Y:S05]  /*0a40*/  WARPSYNC.COLLECTIVE R12, `(.L_x_12) ;  /* 0x000000000c087348 */ /* 0x000fea0003c00000 */
[----:B------:R0:W1:Y:S02]  /*0a50*/  SHFL.DOWN P1, R11, R2, R13, R15 ;  /* 0x0800000d020b7389 */ /* 0x000064000002000f */
[----:B01----:R-:W-:Y:S05]  /*0a60*/  ENDCOLLECTIVE ;  /* 0x000000000000791b */ /* 0x003fea0003800000 */
.L_x_12:
[----:B------:R-:W-:Y:S02]  /*0a70*/  HFMA2 R13, -RZ, RZ, 0, 1.1920928955078125e-07 ;  /* 0x00000002ff0d7431 */ /* 0x000fe400000001ff */
[----:B------:R-:W-:-:S05]  /*0a80*/  IMAD.MOV.U32 R5, RZ, RZ, R11 ;  /* 0x000000ffff057224 */ /* 0x000fca00078e000b */
[----:B------:R-:W-:-:S05]  /*0a90*/  FMNMX R5, R4, R5, !PT ;  /* 0x0000000504057209 */ /* 0x000fca0007800000 */
[----:B------:R-:W-:-:S07]  /*0aa0*/  IMAD.MOV.U32 R2, RZ, RZ, R5 ;  /* 0x000000ffff027224 */ /* 0x000fce00078e0005 */
[----:B------:R-:W-:Y:S05]  /*0ab0*/  WARPSYNC.COLLECTIVE R12, `(.L_x_13) ;  /* 0x000000000c087348 */ /* 0x000fea0003c00000 */
[----:B------:R0:W1:Y:S02]  /*0ac0*/  SHFL.DOWN P1, R11, R2, R13, R15 ;  /* 0x0800000d020b7389 */ /* 0x000064000002000f */
[----:B01----:R-:W-:Y:S05]  /*0ad0*/  ENDCOLLECTIVE ;  /* 0x000000000000791b */ /* 0x003fea0003800000 */
.L_x_13:
[----:B------:R-:W-:Y:S01]  /*0ae0*/  MOV R13, 0x1 ;  /* 0x00000001000d7802 */ /* 0x000fe20000000f00 */
[----:B------:R-:W-:-:S05]  /*0af0*/  IMAD.MOV.U32 R10, RZ, RZ, R11 ;  /* 0x000000ffff0a7224 */ /* 0x000fca00078e000b */
[----:B------:R-:W-:-:S05]  /*0b00*/  FMNMX R10, R5, R10, !PT ;  /* 0x0000000a050a7209 */ /* 0x000fca0007800000 */
[----:B------:R-:W-:-:S07]  /*0b10*/  IMAD.MOV.U32 R2, RZ, RZ, R10 ;  /* 0x000000ffff027224 */ /* 0x000fce00078e000a */
[----:B------:R-:W-:Y:S05]  /*0b20*/  WARPSYNC.COLLECTIVE R12, `(.L_x_14) ;  /* 0x000000000c087348 */ /* 0x000fea0003c00000 */
[----:B------:R0:W1:Y:S02]  /*0b30*/  SHFL.DOWN P1, R11, R2, R13, R15 ;  /* 0x0800000d020b7389 */ /* 0x000064000002000f */
[----:B01----:R-:W-:Y:S05]  /*0b40*/  ENDCOLLECTIVE ;  /* 0x000000000000791b */ /* 0x003fea0003800000 */
.L_x_14:
[----:B------:R-:W-:Y:S05]  /*0b50*/  BRA `(.L_x_15) ;  /* 0xfffffff400f07947 */ /* 0x000fea000383ffff */
.L_x_7:
[----:B0-----:R-:W-:Y:S01]  /*0b60*/  IMAD.MOV.U32 R13, RZ, RZ, 0x10 ;  /* 0x00000010ff0d7424 */ /* 0x001fe200078e00ff */
[----:B------:R-:W-:Y:S01]  /*0b70*/  MOV R12, 0xffffffff ;  /* 0xffffffff000c7802 */ /* 0x000fe20000000f00 */
[----:B------:R-:W-:-:S07]  /*0b80*/  IMAD.MOV.U32 R15, RZ, RZ, 0x1f ;  /* 0x0000001fff0f7424 */ /* 0x000fce00078e00ff */
[----:B-123--:R-:W-:Y:S05]  /*0b90*/  WARPSYNC.COLLECTIVE R12, `(.L_x_16) ;  /* 0x000000000c087348 */ /* 0x00efea0003c00000 */
[----:B---3--:R0:W3:Y:S02]  /*0ba0*/  SHFL.DOWN P1, R11, R2, R13, R15 ;  /* 0x0800000d020b7389 */ /* 0x0080e4000002000f */
[----:B0123--:R-:W-:Y:S05]  /*0bb0*/  ENDCOLLECTIVE ;  /* 0x000000000000791b */ /* 0x00ffea0003800000 */
.L_x_16:
[----:B------:R-:W-:Y:S02]  /*0bc0*/  HFMA2 R13, -RZ, RZ, 0, 4.76837158203125e-07 ;  /* 0x00000008ff0d7431 */ /* 0x000fe400000001ff */
[----:B------:R-:W-:-:S04]  /*0bd0*/  IMAD.MOV.U32 R3, RZ, RZ, R11 ;  /* 0x000000ffff037224 */ /* 0x000fc800078e000b */
[----:B------:R-:W-:-:S04]  /*0be0*/  FADD R3, R3, R2 ;  /* 0x0000000203037221 */ /* 0x000fc80000000000 */
[----:B------:R-:W-:-:S07]  /*0bf0*/  IMAD.MOV.U32 R2, RZ, RZ, R3 ;  /* 0x000000ffff027224 */ /* 0x000fce00078e0003 */
[----:B------:R-:W-:Y:S05]  /*0c00*/  WARPSYNC.COLLECTIVE R12, `(.L_x_17) ;  /* 0x000000000c087348 */ /* 0x000fea0003c00000 */
[----:B------:R0:W1:Y:S02]  /*0c10*/  SHFL.DOWN P1, R11, R2, R13, R15 ;  /* 0x0800000d020b7389 */ /* 0x000064000002000f */
[----:B01----:R-:W-:Y:S05]  /*0c20*/  ENDCOLLECTIVE ;  /* 0x000000000000791b */ /* 0x003fea0003800000 */
.L_x_17:
[----:B------:R-:W-:Y:S01]  /*0c30*/  MOV R13, 0x4 ;  /* 0x00000004000d7802 */ /* 0x000fe20000000f00 */
[----:B------:R-:W-:-:S04]  /*0c40*/  IMAD.MOV.U32 R6, RZ, RZ, R11 ;  /* 0x000000ffff067224 */ /* 0x000fc800078e000b */
[----:B------:R-:W-:-:S04]  /*0c50*/  FADD R6, R3, R6 ;  /* 0x0000000603067221 */ /* 0x000fc80000000000 */
[----:B------:R-:W-:-:S07]  /*0c60*/  IMAD.MOV.U32 R2, RZ, RZ, R6 ;  /* 0x000000ffff027224 */ /* 0x000fce00078e0006 */
[----:B------:R-:W-:Y:S05]  /*0c70*/  WARPSYNC.COLLECTIVE R12, `(.L_x_18) ;  /* 0x000000000c087348 */ /* 0x000fea0003c00000 */
[----:B------:R0:W1:Y:S02]  /*0c80*/  SHFL.DOWN P1, R11, R2, R13, R15 ;  /* 0x0800000d020b7389 */ /* 0x000064000002000f */
[----:B01----:R-:W-:Y:S05]  /*0c90*/  ENDCOLLECTIVE ;  /* 0x000000000000791b */ /* 0x003fea0003800000 */
.L_x_18:
[----:B------:R-:W-:Y:S02]  /*0ca0*/  HFMA2 R13, -RZ, RZ, 0, 1.1920928955078125e-07 ;  /* 0x00000002ff0d7431 */ /* 0x000fe400000001ff */
[----:B------:R-:W-:-:S04]  /*0cb0*/  IMAD.MOV.U32 R7, RZ, RZ, R11 ;  /* 0x000000ffff077224 */ /* 0x000fc800078e000b */
[----:B------:R-:W-:-:S04]  /*0cc0*/  FADD R7, R6, R7 ;  /* 0x0000000706077221 */ /* 0x000fc80000000000 */
[----:B------:R-:W-:-:S07]  /*0cd0*/  IMAD.MOV.U32 R2, RZ, RZ, R7 ;  /* 0x000000ffff027224 */ /* 0x000fce00078e0007 */
[----:B------:R-:W-:Y:S05]  /*0ce0*/  WARPSYNC.COLLECTIVE R12, `(.L_x_19) ;  /* 0x000000000c087348 */ /* 0x000fea0003c00000 */
[----:B------:R0:W1:Y:S02]  /*0cf0*/  SHFL.DOWN P1, R11, R2, R13, R15 ;  /* 0x0800000d020b7389 */ /* 0x000064000002000f */
[----:B01----:R-:W-:Y:S05]  /*0d00*/  ENDCOLLECTIVE ;  /* 0x000000000000791b */ /* 0x003fea0003800000 */
.L_x_19:
[----:B------:R-:W-:Y:S01]  /*0d10*/  MOV R13, 0x1 ;  /* 0x00000001000d7802 */ /* 0x000fe20000000f00 */
[----:B------:R-:W-:-:S04]  /*0d20*/  IMAD.MOV.U32 R8, RZ, RZ, R11 ;  /* 0x000000ffff087224 */ /* 0x000fc800078e000b */
[----:B------:R-:W-:-:S04]  /*0d30*/  FADD R8, R7, R8 ;  /* 0x0000000807087221 */ /* 0x000fc80000000000 */
[----:B------:R-:W-:-:S07]  /*0d40*/  IMAD.MOV.U32 R2, RZ, RZ, R8 ;  /* 0x000000ffff027224 */ /* 0x000fce00078e0008 */
[----:B------:R-:W-:Y:S05]  /*0d50*/  WARPSYNC.COLLECTIVE R12, `(.L_x_20) ;  /* 0x000000000c087348 */ /* 0x000fea0003c00000 */
[----:B------:R0:W1:Y:S02]  /*0d60*/  SHFL.DOWN P1, R11, R2, R13, R15 ;  /* 0x0800000d020b7389 */ /* 0x000064000002000f */
[----:B01----:R-:W-:Y:S05]  /*0d70*/  ENDCOLLECTIVE ;  /* 0x000000000000791b */ /* 0x003fea0003800000 */
.L_x_20:
[----:B------:R-:W-:Y:S01]  /*0d80*/  IMAD.MOV.U32 R9, RZ, RZ, R11 ;  /* 0x000000ffff097224 */ /* 0x000fe200078e000b */
[----:B------:R-:W-:Y:S06]  /*0d90*/  BRA `(.L_x_21) ;  /* 0xfffffff8007c7947 */ /* 0x000fec000383ffff */
        .weak           $__internal_0_$__cuda_sm20_sqrt_rn_f32_slowpath
        .type           $__internal_0_$__cuda_sm20_sqrt_rn_f32_slowpath,@function
        .size           $__internal_0_$__cuda_sm20_sqrt_rn_f32_slowpath,($__internal_1_$__cuda_sm3x_div_rn_noftz_f32_slowpath - $__internal_0_$__cuda_sm20_sqrt_rn_f32_slowpath)
$__internal_0_$__cuda_sm20_sqrt_rn_f32_slowpath:
[----:B------:R-:W-:-:S13]  /*0da0*/  LOP3.LUT P1, RZ, R2, 0x7fffffff, RZ, 0xc0, !PT ;  /* 0x7fffffff02ff7812 */ /* 0x000fda000782c0ff */
[----:B------:R-:W-:Y:S01]  /*0db0*/  @!P1 IMAD.MOV.U32 R3, RZ, RZ, R2 ;  /* 0x000000ffff039224 */ /* 0x000fe200078e0002 */
[----:B------:R-:W-:Y:S06]  /*0dc0*/  @!P1 BRA `(.L_x_22) ;  /* 0x0000000000449947 */ /* 0x000fec0003800000 */
[----:B------:R-:W-:-:S13]  /*0dd0*/  FSETP.GEU.FTZ.AND P1, PT, R2, RZ, PT ;  /* 0x000000ff0200720b */ /* 0x000fda0003f3e000 */
[----:B------:R-:W-:Y:S01]  /*0de0*/  @!P1 MOV R3, 0x7fffffff ;  /* 0x7fffffff00039802 */ /* 0x000fe20000000f00 */
[----:B------:R-:W-:Y:S06]  /*0df0*/  @!P1 BRA `(.L_x_22) ;  /* 0x0000000000389947 */ /* 0x000fec0003800000 */
[----:B------:R-:W-:-:S13]  /*0e00*/  FSETP.GTU.FTZ.AND P1, PT, |R2|, +INF , PT ;  /* 0x7f8000000200780b */ /* 0x000fda0003f3c200 */
[----:B------:R-:W-:Y:S01]  /*0e10*/  @P1 FADD.FTZ R3, R2, 1 ;  /* 0x3f80000002031421 */ /* 0x000fe20000010000 */
[----:B------:R-:W-:Y:S06]  /*0e20*/  @P1 BRA `(.L_x_22) ;  /* 0x00000000002c1947 */ /* 0x000fec0003800000 */
[----:B------:R-:W-:-:S13]  /*0e30*/  FSETP.NEU.FTZ.AND P1, PT, |R2|, +INF , PT ;  /* 0x7f8000000200780b */ /* 0x000fda0003f3d200 */
[----:B------:R-:W-:Y:S01]  /*0e40*/  @!P1 IMAD.MOV.U32 R3, RZ, RZ, R2 ;  /* 0x000000ffff039224 */ /* 0x000fe200078e0002 */
[----:B------:R-:W-:Y:S06]  /*0e50*/  @!P1 BRA `(.L_x_22) ;  /* 0x0000000000209947 */ /* 0x000fec0003800000 */
[----:B------:R-:W-:-:S04]  /*0e60*/  FFMA R2, R2, 1.84467440737095516160e+19, RZ ;  /* 0x5f80000002027823 */ /* 0x000fc800000000ff */
[----:B------:R-:W0:Y:S02]  /*0e70*/  MUFU.RSQ R3, R2 ;  /* 0x0000000200037308 */ /* 0x000e240000001400 */
[----:B0-----:R-:W-:Y:S01]  /*0e80*/  FMUL.FTZ R9, R2, R3 ;  /* 0x0000000302097220 */ /* 0x001fe20000410000 */
[----:B------:R-:W-:-:S03]  /*0e90*/  FMUL.FTZ R3, R3, 0.5 ;  /* 0x3f00000003037820 */ /* 0x000fc60000410000 */
[----:B------:R-:W-:-:S04]  /*0ea0*/  FADD.FTZ R10, -R9, -RZ ;  /* 0x800000ff090a7221 */ /* 0x000fc80000010100 */
[----:B------:R-:W-:-:S04]  /*0eb0*/  FFMA R10, R9, R10, R2 ;  /* 0x0000000a090a7223 */ /* 0x000fc80000000002 */
[----:B------:R-:W-:-:S04]  /*0ec0*/  FFMA R3, R10, R3, R9 ;  /* 0x000000030a037223 */ /* 0x000fc80000000009 */
[----:B------:R-:W-:-:S07]  /*0ed0*/  FMUL.FTZ R3, R3, 2.3283064365386962891e-10 ;  /* 0x2f80000003037820 */ /* 0x000fce0000410000 */
.L_x_22:
[----:B------:R-:W-:Y:S01]  /*0ee0*/  IMAD.MOV.U32 R9, RZ, RZ, R3 ;  /* 0x000000ffff097224 */ /* 0x000fe200078e0003 */
[----:B------:R-:W-:Y:S01]  /*0ef0*/  MOV R2, R11 ;  /* 0x0000000b00027202 */ /* 0x000fe20000000f00 */
[----:B------:R-:W-:-:S04]  /*0f00*/  IMAD.MOV.U32 R3, RZ, RZ, 0x0 ;  /* 0x00000000ff037424 */ /* 0x000fc800078e00ff */
[----:B------:R-:W-:Y:S05]  /*0f10*/  RET.REL.NODEC R2 `(_Z7softmaxPfiii) ;  /* 0xfffffff002387950 */ /* 0x000fea0003c3ffff */
        .weak           $__internal_1_$__cuda_sm3x_div_rn_noftz_f32_slowpath
        .type           $__internal_1_$__cuda_sm3x_div_rn_noftz_f32_slowpath,@function
        .size           $__internal_1_$__cuda_sm3x_div_rn_noftz_f32_slowpath,(.L_x_40 - $__internal_1_$__cuda_sm3x_div_rn_noftz_f32_slowpath)
$__internal_1_$__cuda_sm3x_div_rn_noftz_f32_slowpath:
[----:B------:R-:W-:Y:S01]  /*0f20*/  SHF.R.U32.HI R10, RZ, 0x17, R3 ;  /* 0x00000017ff0a7819 */ /* 0x000fe20000011603 */
[----:B------:R-:W-:Y:S01]  /*0f30*/  BSSY.RECONVERGENT B1, `(.L_x_23) ;  /* 0x0000062000017945 */ /* 0x000fe20003800200 */
[----:B------:R-:W-:Y:S02]  /*0f40*/  SHF.R.U32.HI R9, RZ, 0x17, R0 ;  /* 0x00000017ff097819 */ /* 0x000fe40000011600 */
[----:B------:R-:W-:Y:S02]  /*0f50*/  LOP3.LUT R14, R10, 0xff, RZ, 0xc0, !PT ;  /* 0x000000ff0a0e7812 */ /* 0x000fe400078ec0ff */
[----:B------:R-:W-:-:S03]  /*0f60*/  LOP3.LUT R12, R9, 0xff, RZ, 0xc0, !PT ;  /* 0x000000ff090c7812 */ /* 0x000fc600078ec0ff */
[----:B------:R-:W-:Y:S01]  /*0f70*/  VIADD R11, R14, 0xffffffff ;  /* 0xffffffff0e0b7836 */ /* 0x000fe20000000000 */
[----:B------:R-:W-:-:S04]  /*0f80*/  IADD3 R10, PT, PT, R12, -0x1, RZ ;  /* 0xffffffff0c0a7810 */ /* 0x000fc80007ffe0ff */
[----:B------:R-:W-:-:S04]  /*0f90*/  ISETP.GT.U32.AND P1, PT, R11, 0xfd, PT ;  /* 0x000000fd0b00780c */ /* 0x000fc80003f24070 */
[----:B------:R-:W-:-:S13]  /*0fa0*/  ISETP.GT.U32.OR P1, PT, R10, 0xfd, P1 ;  /* 0x000000fd0a00780c */ /* 0x000fda0000f24470 */
[----:B------:R-:W-:Y:S01]  /*0fb0*/  @!P1 IMAD.MOV.U32 R9, RZ, RZ, RZ ;  /* 0x000000ffff099224 */ /* 0x000fe200078e00ff */
[----:B------:R-:W-:Y:S06]  /*0fc0*/  @!P1 BRA `(.L_x_24) ;  /* 0x00000000005c9947 */ /* 0x000fec0003800000 */
[----:B------:R-:W-:Y:S02]  /*0fd0*/  FSETP.GTU.FTZ.AND P1, PT, |R0|, +INF , PT ;  /* 0x7f8000000000780b */ /* 0x000fe40003f3c200 */
[----:B------:R-:W-:-:S04]  /*0fe0*/  FSETP.GTU.FTZ.AND P2, PT, |R3|, +INF , PT ;  /* 0x7f8000000300780b */ /* 0x000fc80003f5c200 */
[----:B------:R-:W-:-:S13]  /*0ff0*/  PLOP3.LUT P1, PT, P1, P2, PT, 0xf8, 0x8f ;  /* 0x00000000008f781c */ /* 0x000fda0000f25f70 */
[----:B------:R-:W-:Y:S05]  /*1000*/  @P1 BRA `(.L_x_25) ;  /* 0x00000004004c1947 */ /* 0x000fea0003800000 */
[----:B------:R-:W-:-:S13]  /*1010*/  LOP3.LUT P1, RZ, R3, 0x7fffffff, R0, 0xc8, !PT ;  /* 0x7fffffff03ff7812 */ /* 0x000fda000782c800 */
[----:B------:R-:W-:Y:S05]  /*1020*/  @!P1 BRA `(.L_x_26) ;  /* 0x00000004003c9947 */ /* 0x000fea0003800000 */
[C---:B------:R-:W-:Y:S02]  /*1030*/  FSETP.NEU.FTZ.AND P4, PT, |R0|.reuse, +INF , PT ;  /* 0x7f8000000000780b */ /* 0x040fe40003f9d200 */
[----:B------:R-:W-:Y:S02]  /*1040*/  FSETP.NEU.FTZ.AND P2, PT, |R3|, +INF , PT ;  /* 0x7f8000000300780b */ /* 0x000fe40003f5d200 */
[----:B------:R-:W-:-:S11]  /*1050*/  FSETP.NEU.FTZ.AND P1, PT, |R0|, +INF , PT ;  /* 0x7f8000000000780b */ /* 0x000fd60003f3d200 */
[----:B------:R-:W-:Y:S05]  /*1060*/  @!P2 BRA !P4, `(.L_x_26) ;  /* 0x00000004002ca947 */ /* 0x000fea0006000000 */
[----:B------:R-:W-:-:S04]  /*1070*/  LOP3.LUT P4, RZ, R0, 0x7fffffff, RZ, 0xc0, !PT ;  /* 0x7fffffff00ff7812 */ /* 0x000fc8000788c0ff */
[----:B------:R-:W-:-:S13]  /*1080*/  PLOP3.LUT P2, PT, P2, P4, PT, 0x2f, 0xf2 ;  /* 0x0000000000f2781c */ /* 0x000fda0001748577 */
[----:B------:R-:W-:Y:S05]  /*1090*/  @P2 BRA `(.L_x_27) ;  /* 0x0000000400182947 */ /* 0x000fea0003800000 */
[----:B------:R-:W-:-:S04]  /*10a0*/  LOP3.LUT P2, RZ, R3, 0x7fffffff, RZ, 0xc0, !PT ;  /* 0x7fffffff03ff7812 */ /* 0x000fc8000784c0ff */
[----:B------:R-:W-:-:S13]  /*10b0*/  PLOP3.LUT P1, PT, P1, P2, PT, 0x2f, 0xf2 ;  /* 0x0000000000f2781c */ /* 0x000fda0000f24577 */
[----:B------:R-:W-:Y:S05]  /*10c0*/  @P1 BRA `(.L_x_28) ;  /* 0x0000000400001947 */ /* 0x000fea0003800000 */
[----:B------:R-:W-:Y:S02]  /*10d0*/  ISETP.GE.AND P1, PT, R10, RZ, PT ;  /* 0x000000ff0a00720c */ /* 0x000fe40003f26270 */
[----:B------:R-:W-:-:S11]  /*10e0*/  ISETP.GE.AND P2, PT, R11, RZ, PT ;  /* 0x000000ff0b00720c */ /* 0x000fd60003f46270 */
[----:B------:R-:W-:Y:S01]  /*10f0*/  @P1 IMAD.MOV.U32 R9, RZ, RZ, RZ ;  /* 0x000000ffff091224 */ /* 0x000fe200078e00ff */
[----:B------:R-:W-:Y:S01]  /*1100*/  @!P1 MOV R9, 0xffffffc0 ;  /* 0xffffffc000099802 */ /* 0x000fe20000000f00 */
[----:B------:R-:W-:Y:S01]  /*1110*/  @!P1 FFMA R0, R0, 1.84467440737095516160e+19, RZ ;  /* 0x5f80000000009823 */ /* 0x000fe200000000ff */
[----:B------:R-:W-:-:S03]  /*1120*/  @!P2 FFMA R3, R3, 1.84467440737095516160e+19, RZ ;  /* 0x5f8000000303a823 */ /* 0x000fc600000000ff */
[----:B------:R-:W-:-:S07]  /*1130*/  @!P2 VIADD R9, R9, 0x40 ;  /* 0x000000400909a836 */ /* 0x000fce0000000000 */
.L_x_24:
[----:B------:R-:W-:Y:S01]  /*1140*/  LEA R10, R14, 0xc0800000, 0x17 ;  /* 0xc08000000e0a7811 */ /* 0x000fe200078eb8ff */
[----:B------:R-:W-:Y:S04]  /*1150*/  BSSY.RECONVERGENT B2, `(.L_x_29) ;  /* 0x0000036000027945 */ /* 0x000fe80003800200 */
[----:B------:R-:W-:Y:S01]  /*1160*/  IMAD.IADD R10, R3, 0x1, -R10 ;  /* 0x00000001030a7824 */ /* 0x000fe200078e0a0a */
[----:B------:R-:W-:-:S03]  /*1170*/  IADD3 R3, PT, PT, R12, -0x7f, RZ ;  /* 0xffffff810c037810 */ /* 0x000fc60007ffe0ff */
[----:B------:R0:W1:Y:S01]  /*1180*/  MUFU.RCP R11, R10 ;  /* 0x0000000a000b7308 */ /* 0x0000620000001000 */
[----:B------:R-:W-:Y:S01]  /*1190*/  FADD.FTZ R13, -R10, -RZ ;  /* 0x800000ff0a0d7221 */ /* 0x000fe20000010100 */
[C---:B------:R-:W-:Y:S01]  /*11a0*/  IMAD R0, R3.reuse, -0x800000, R0 ;  /* 0xff80000003007824 */ /* 0x040fe200078e0200 */
[----:B0-----:R-:W-:-:S05]  /*11b0*/  IADD3 R10, PT, PT, R3, 0x7f, -R14 ;  /* 0x0000007f030a7810 */ /* 0x001fca0007ffe80e */
[----:B------:R-:W-:Y:S02]  /*11c0*/  IMAD.IADD R10, R10, 0x1, R9 ;  /* 0x000000010a0a7824 */ /* 0x000fe400078e0209 */
[----:B-1----:R-:W-:-:S04]  /*11d0*/  FFMA R12, R11, R13, 1 ;  /* 0x3f8000000b0c7423 */ /* 0x002fc8000000000d */
[----:B------:R-:W-:-:S04]  /*11e0*/  FFMA R16, R11, R12, R11 ;  /* 0x0000000c0b107223 */ /* 0x000fc8000000000b */
[----:B------:R-:W-:-:S04]  /*11f0*/  FFMA R11, R0, R16, RZ ;  /* 0x00000010000b7223 */ /* 0x000fc800000000ff */
[----:B------:R-:W-:-:S04]  /*1200*/  FFMA R12, R13, R11, R0 ;  /* 0x0000000b0d0c7223 */ /* 0x000fc80000000000 */
[----:B------:R-:W-:-:S04]  /*1210*/  FFMA R11, R16, R12, R11 ;  /* 0x0000000c100b7223 */ /* 0x000fc8000000000b */
[----:B------:R-:W-:-:S04]  /*1220*/  FFMA R12, R13, R11, R0 ;  /* 0x0000000b0d0c7223 */ /* 0x000fc80000000000 */
[----:B------:R-:W-:-:S05]  /*1230*/  FFMA R0, R16, R12, R11 ;  /* 0x0000000c10007223 */ /* 0x000fca000000000b */
[----:B------:R-:W-:-:S04]  /*1240*/  SHF.R.U32.HI R3, RZ, 0x17, R0 ;  /* 0x00000017ff037819 */ /* 0x000fc80000011600 */
[----:B------:R-:W-:-:S05]  /*1250*/  LOP3.LUT R3, R3, 0xff, RZ, 0xc0, !PT ;  /* 0x000000ff03037812 */ /* 0x000fca00078ec0ff */
[----:B------:R-:W-:-:S05]  /*1260*/  IMAD.IADD R13, R3, 0x1, R10 ;  /* 0x00000001030d7824 */ /* 0x000fca00078e020a */
[----:B------:R-:W-:-:S04]  /*1270*/  IADD3 R3, PT, PT, R13, -0x1, RZ ;  /* 0xffffffff0d037810 */ /* 0x000fc80007ffe0ff */
[----:B------:R-:W-:-:S13]  /*1280*/  ISETP.GE.U32.AND P1, PT, R3, 0xfe, PT ;  /* 0x000000fe0300780c */ /* 0x000fda0003f26070 */
[----:B------:R-:W-:Y:S05]  /*1290*/  @!P1 BRA `(.L_x_30) ;  /* 0x0000000000809947 */ /* 0x000fea0003800000 */
[----:B------:R-:W-:-:S13]  /*12a0*/  ISETP.GT.AND P1, PT, R13, 0xfe, PT ;  /* 0x000000fe0d00780c */ /* 0x000fda0003f24270 */
[----:B------:R-:W-:Y:S05]  /*12b0*/  @P1 BRA `(.L_x_31) ;  /* 0x00000000006c1947 */ /* 0x000fea0003800000 */
[----:B------:R-:W-:-:S13]  /*12c0*/  ISETP.GE.AND P1, PT, R13, 0x1, PT ;  /* 0x000000010d00780c */ /* 0x000fda0003f26270 */
[----:B------:R-:W-:Y:S05]  /*12d0*/  @P1 BRA `(.L_x_32) ;  /* 0x0000000000741947 */ /* 0x000fea0003800000 */
[----:B------:R-:W-:Y:S02]  /*12e0*/  ISETP.GE.AND P1, PT, R13, -0x18, PT ;  /* 0xffffffe80d00780c */ /* 0x000fe40003f26270 */
[----:B------:R-:W-:-:S11]  /*12f0*/  LOP3.LUT R0, R0, 0x80000000, RZ, 0xc0, !PT ;  /* 0x8000000000007812 */ /* 0x000fd600078ec0ff */
[----:B------:R-:W-:Y:S05]  /*1300*/  @!P1 BRA `(.L_x_32) ;  /* 0x0000000000689947 */ /* 0x000fea0003800000 */
[CCC-:B------:R-:W-:Y:S01]  /*1310*/  FFMA.RZ R3, R16.reuse, R12.reuse, R11.reuse ;  /* 0x0000000c10037223 */ /* 0x1c0fe2000000c00b */
[CCC-:B------:R-:W-:Y:S01]  /*1320*/  FFMA.RM R10, R16.reuse, R12.reuse, R11.reuse ;  /* 0x0000000c100a7223 */ /* 0x1c0fe2000000400b */
[C---:B------:R-:W-:Y:S02]  /*1330*/  ISETP.NE.AND P4, PT, R13.reuse, RZ, PT ;  /* 0x000000ff0d00720c */ /* 0x040fe40003f85270 */
[----:B------:R-:W-:Y:S02]  /*1340*/  ISETP.NE.AND P2, PT, R13, RZ, PT ;  /* 0x000000ff0d00720c */ /* 0x000fe40003f45270 */
[----:B------:R-:W-:Y:S01]  /*1350*/  LOP3.LUT R9, R3, 0x7fffff, RZ, 0xc0, !PT ;  /* 0x007fffff03097812 */ /* 0x000fe200078ec0ff */
[----:B------:R-:W-:Y:S01]  /*1360*/  FFMA.RP R3, R16, R12, R11 ;  /* 0x0000000c10037223 */ /* 0x000fe2000000800b */
[----:B------:R-:W-:Y:S02]  /*1370*/  VIADD R12, R13, 0x20 ;  /* 0x000000200d0c7836 */ /* 0x000fe40000000000 */
[----:B------:R-:W-:Y:S01]  /*1380*/  LOP3.LUT R9, R9, 0x800000, RZ, 0xfc, !PT ;  /* 0x0080000009097812 */ /* 0x000fe200078efcff */
[----:B------:R-:W-:Y:S01]  /*1390*/  IMAD.MOV R11, RZ, RZ, -R13 ;  /* 0x000000ffff0b7224 */ /* 0x000fe200078e0a0d */
[----:B------:R-:W-:-:S02]  /*13a0*/  FSETP.NEU.FTZ.AND P1, PT, R3, R10, PT ;  /* 0x0000000a0300720b */ /* 0x000fc40003f3d000 */
[----:B------:R-:W-:Y:S02]  /*13b0*/  SHF.L.U32 R12, R9, R12, RZ ;  /* 0x0000000c090c7219 */ /* 0x000fe400000006ff */
[----:B------:R-:W-:Y:S02]  /*13c0*/  SEL R10, R11, RZ, P4 ;  /* 0x000000ff0b0a7207 */ /* 0x000fe40002000000 */
[----:B------:R-:W-:Y:S02]  /*13d0*/  ISETP.NE.AND P2, PT, R12, RZ, P2 ;  /* 0x000000ff0c00720c */ /* 0x000fe40001745270 */
[----:B------:R-:W-:Y:S02]  /*13e0*/  SHF.R.U32.HI R10, RZ, R10, R9 ;  /* 0x0000000aff0a7219 */ /* 0x000fe40000011609 */
[----:B------:R-:W-:Y:S02]  /*13f0*/  PLOP3.LUT P1, PT, P1, P2, PT, 0xf8, 0x8f ;  /* 0x00000000008f781c */ /* 0x000fe40000f25f70 */
[----:B------:R-:W-:-:S02]  /*1400*/  SHF.R.U32.HI R12, RZ, 0x1, R10 ;  /* 0x00000001ff0c7819 */ /* 0x000fc4000001160a */
[----:B------:R-:W-:-:S04]  /*1410*/  SEL R3, RZ, 0x1, !P1 ;  /* 0x00000001ff037807 */ /* 0x000fc80004800000 */
[----:B------:R-:W-:-:S04]  /*1420*/  LOP3.LUT R3, R3, 0x1, R12, 0xf8, !PT ;  /* 0x0000000103037812 */ /* 0x000fc800078ef80c */
[----:B------:R-:W-:-:S04]  /*1430*/  LOP3.LUT R3, R3, R10, RZ, 0xc0, !PT ;  /* 0x0000000a03037212 */ /* 0x000fc800078ec0ff */
[----:B------:R-:W-:-:S04]  /*1440*/  IADD3 R3, PT, PT, R12, R3, RZ ;  /* 0x000000030c037210 */ /* 0x000fc80007ffe0ff */
[----:B------:R-:W-:Y:S01]  /*1450*/  LOP3.LUT R0, R3, R0, RZ, 0xfc, !PT ;  /* 0x0000000003007212 */ /* 0x000fe200078efcff */
[----:B------:R-:W-:Y:S06]  /*1460*/  BRA `(.L_x_32) ;  /* 0x0000000000107947 */ /* 0x000fec0003800000 */
.L_x_31:
[----:B------:R-:W-:-:S04]  /*1470*/  LOP3.LUT R0, R0, 0x80000000, RZ, 0xc0, !PT ;  /* 0x8000000000007812 */ /* 0x000fc800078ec0ff */
[----:B------:R-:W-:Y:S01]  /*1480*/  LOP3.LUT R0, R0, 0x7f800000, RZ, 0xfc, !PT ;  /* 0x7f80000000007812 */ /* 0x000fe200078efcff */
[----:B------:R-:W-:Y:S06]  /*1490*/  BRA `(.L_x_32) ;  /* 0x0000000000047947 */ /* 0x000fec0003800000 */
.L_x_30:
[----:B------:R-:W-:-:S07]  /*14a0*/  IMAD R0, R10, 0x800000, R0 ;  /* 0x008000000a007824 */ /* 0x000fce00078e0200 */
.L_x_32:
[----:B------:R-:W-:Y:S05]  /*14b0*/  BSYNC.RECONVERGENT B2 ;  /* 0x0000000000027941 */ /* 0x000fea0003800200 */
.L_x_29:
[----:B------:R-:W-:Y:S05]  /*14c0*/  BRA `(.L_x_33) ;  /* 0x0000000000207947 */ /* 0x000fea0003800000 */
.L_x_28:
[----:B------:R-:W-:-:S04]  /*14d0*/  LOP3.LUT R0, R3, 0x80000000, R0, 0x48, !PT ;  /* 0x8000000003007812 */ /* 0x000fc800078e4800 */
[----:B------:R-:W-:Y:S01]  /*14e0*/  LOP3.LUT R0, R0, 0x7f800000, RZ, 0xfc, !PT ;  /* 0x7f80000000007812 */ /* 0x000fe200078efcff */
[----:B------:R-:W-:Y:S06]  /*14f0*/  BRA `(.L_x_33) ;  /* 0x0000000000147947 */ /* 0x000fec0003800000 */
.L_x_27:
[----:B------:R-:W-:Y:S01]  /*1500*/  LOP3.LUT R0, R3, 0x80000000, R0, 0x48, !PT ;  /* 0x8000000003007812 */ /* 0x000fe200078e4800 */
[----:B------:R-:W-:Y:S06]  /*1510*/  BRA `(.L_x_33) ;  /* 0x00000000000c7947 */ /* 0x000fec0003800000 */
.L_x_26:
[----:B------:R-:W0:Y:S01]  /*1520*/  MUFU.RSQ R0, -QNAN ;  /* 0xffc0000000007908 */ /* 0x000e220000001400 */
[----:B------:R-:W-:Y:S05]  /*1530*/  BRA `(.L_x_33) ;  /* 0x0000000000047947 */ /* 0x000fea0003800000 */
.L_x_25:
[----:B------:R-:W-:-:S07]  /*1540*/  FADD.FTZ R0, R0, R3 ;  /* 0x0000000300007221 */ /* 0x000fce0000010000 */
.L_x_33:
[----:B------:R-:W-:Y:S05]  /*1550*/  BSYNC.RECONVERGENT B1 ;  /* 0x0000000000017941 */ /* 0x000fea0003800200 */
.L_x_23:
[----:B------:R-:W-:-:S04]  /*1560*/  HFMA2 R3, -RZ, RZ, 0, 0 ;  /* 0x00000000ff037431 */ /* 0x000fc800000001ff */
[----:B0-----:R-:W-:Y:S05]  /*1570*/  RET.REL.NODEC R2 `(_Z7softmaxPfiii) ;  /* 0xffffffe802a07950 */ /* 0x001fea0003c3ffff */
.L_x_34:
[----:B------:R-:W-:-:S00]  /*1580*/  BRA `(.L_x_34) ;  /* 0xfffffffc00fc7947 */ /* 0x000fc0000383ffff */
[----:B------:R-:W-:-:S00]  /*1590*/  NOP ;  /* 0x0000000000007918 */ /* 0x000fc00000000000 */
        /* <DEDUP_REMOVED lines=14> */
.L_x_40:


//--------------------- .text._Z15matrix_multiplyPKfS0_Pfiii --------------------------
	.section	.text._Z15matrix_multiplyPKfS0_Pfiii,"ax",@progbits
	.align	128
        .global         _Z15matrix_multiplyPKfS0_Pfiii
        .type           _Z15matrix_multiplyPKfS0_Pfiii,@function
        .size           _Z15matrix_multiplyPKfS0_Pfiii,(.L_x_42 - _Z15matrix_multiplyPKfS0_Pfiii)
        .other          _Z15matrix_multiplyPKfS0_Pfiii,@"STO_CUDA_ENTRY STV_DEFAULT"
_Z15matrix_multiplyPKfS0_Pfiii:
.text._Z15matrix_multiplyPKfS0_Pfiii:
[----:B------:R-:W-:Y:S01]  /*0000*/  LDC R1, c[0x0][0x37c] ;  /* 0x0000df00ff017b82 */ /* 0x000fe20000000800 */
[----:B------:R-:W0:Y:S01]  /*0010*/  S2R R18, SR_CTAID.Y ;  /* 0x0000000000127919 */ /* 0x000e220000002600 */
[----:B------:R-:W1:Y:S01]  /*0020*/  LDCU UR7, c[0x0][0x3a0] ;  /* 0x00007400ff0777ac */ /* 0x000e620008000800 */
[----:B------:R-:W-:Y:S01]  /*0030*/  HFMA2 R23, -RZ, RZ, 0, 0 ;  /* 0x00000000ff177431 */ /* 0x000fe200000001ff */
[----:B------:R-:W0:Y:S01]  /*0040*/  S2R R17, SR_TID.Y ;  /* 0x0000000000117919 */ /* 0x000e220000002200 */
[----:B------:R-:W2:Y:S01]  /*0050*/  LDCU.64 UR8, c[0x0][0x358] ;  /* 0x00006b00ff0877ac */ /* 0x000ea20008000a00 */
[----:B------:R-:W3:Y:S01]  /*0060*/  S2R R2, SR_CTAID.X ;  /* 0x0000000000027919 */ /* 0x000ee20000002500 */
[----:B------:R-:W3:Y:S01]  /*0070*/  S2R R16, SR_TID.X ;  /* 0x0000000000107919 */ /* 0x000ee20000002100 */
[----:B-1----:R-:W-:Y:S01]  /*0080*/  UISETP.GE.AND UP0, UPT, UR7, 0x1, UPT ;  /* 0x000000010700788c */ /* 0x002fe2000bf06270 */
[----:B0-----:R-:W-:Y:S02]  /*0090*/  LEA R18, R18, R17, 0x5 ;  /* 0x0000001112127211 */ /* 0x001fe400078e28ff */
[----:B---3--:R-:W-:-:S06]  /*00a0*/  LEA R19, R2, R16, 0x5 ;  /* 0x0000001002137211 */ /* 0x008fcc00078e28ff */
[----:B--2---:R-:W-:Y:S05]  /*00b0*/  BRA.U !UP0, `(.L_x_35) ;  /* 0x0000000508c47547 */ /* 0x004fea000b800000 */
[----:B------:R-:W0:Y:S01]  /*00c0*/  S2UR UR6, SR_CgaCtaId ;  /* 0x00000000000679c3 */ /* 0x000e220000008800 */
[----:B------:R-:W1:Y:S01]  /*00d0*/  LDCU UR10, c[0x0][0x39c] ;  /* 0x00007380ff0a77ac */ /* 0x000e620008000800 */
[----:B------:R-:W-:Y:S01]  /*00e0*/  MOV R23, RZ ;  /* 0x000000ff00177202 */ /* 0x000fe20000000f00 */
[--C-:B------:R-:W-:Y:S01]  /*00f0*/  IMAD R6, R18, UR7, R16.reuse ;  /* 0x0000000712067c24 */ /* 0x100fe2000f8e0210 */
[----:B------:R-:W-:Y:S01]  /*0100*/  UMOV UR4, 0x400 ;  /* 0x0000040000047882 */ /* 0x000fe20000000000 */
[----:B------:R-:W2:Y:S03]  /*0110*/  LDCU UR12, c[0x0][0x3a0] ;  /* 0x00007400ff0c77ac */ /* 0x000ea60008000800 */
[----:B------:R-:W3:Y:S01]  /*0120*/  LDC R0, c[0x0][0x39c] ;  /* 0x0000e700ff007b82 */ /* 0x000ee20000000800 */
[----:B------:R-:W-:Y:S01]  /*0130*/  UIADD3 UR5, UPT, UPT, UR4, 0x1000, URZ ;  /* 0x0000100004057890 */ /* 0x000fe2000fffe0ff */
[----:B------:R-:W4:Y:S06]  /*0140*/  LDCU UR11, c[0x0][0x398] ;  /* 0x00007300ff0b77ac */ /* 0x000f2c0008000800 */
[----:B------:R-:W2:Y:S01]  /*0150*/  LDC.64 R20, c[0x0][0x380] ;  /* 0x0000e000ff147b82 */ /* 0x000ea20000000a00 */
[----:B-1----:R-:W-:Y:S01]  /*0160*/  IMAD R7, R17, UR10, R16 ;  /* 0x0000000a11077c24 */ /* 0x002fe2000f8e0210 */
[----:B0-----:R-:W-:-:S04]  /*0170*/  ULEA UR4, UR6, UR4, 0x18 ;  /* 0x0000000406047291 */ /* 0x001fc8000f8ec0ff */
[----:B------:R-:W-:Y:S01]  /*0180*/  LEA R7, R2, R7, 0x5 ;  /* 0x0000000702077211 */ /* 0x000fe200078e28ff */
[----:B------:R-:W-:Y:S01]  /*0190*/  ULEA UR5, UR6, UR5, 0x18 ;  /* 0x0000000506057291 */ /* 0x000fe2000f8ec0ff */
[----:B------:R-:W-:Y:S01]  /*01a0*/  LEA R5, R17, UR4, 0x7 ;  /* 0x0000000411057c11 */ /* 0x000fe2000f8e38ff */
[----:B------:R-:W-:-:S04]  /*01b0*/  UMOV UR4, URZ ;  /* 0x000000ff00047c82 */ /* 0x000fc80008000000 */
[C---:B------:R-:W-:Y:S02]  /*01c0*/  LEA R3, R16.reuse, UR5, 0x2 ;  /* 0x0000000510037c11 */ /* 0x040fe4000f8e10ff */
[----:B------:R-:W-:Y:S02]  /*01d0*/  LEA R4, R16, R5, 0x2 ;  /* 0x0000000510047211 */ /* 0x000fe400078e10ff */
[----:B----4-:R-:W-:-:S07]  /*01e0*/  LEA R2, R17, R3, 0x7 ;  /* 0x0000000311027211 */ /* 0x010fce00078e38ff */
.L_x_36:
[----:B--2---:R-:W-:Y:S01]  /*01f0*/  ISETP.GE.AND P0, PT, R17, UR12, PT ;  /* 0x0000000c11007c0c */ /* 0x004fe2000bf06270 */
[----:B------:R-:W-:Y:S01]  /*0200*/  HFMA2 R29, -RZ, RZ, 0, 0 ;  /* 0x00000000ff1d7431 */ /* 0x000fe200000001ff */
[----:B------:R-:W-:Y:S01]  /*0210*/  ISETP.GE.AND P1, PT, R16, UR12, PT ;  /* 0x0000000c10007c0c */ /* 0x000fe2000bf26270 */
[----:B------:R-:W-:Y:S01]  /*0220*/  IMAD.WIDE R8, R6, 0x4, R20 ;  /* 0x0000000406087825 */ /* 0x000fe200078e0214 */
[----:B---3--:R-:W-:Y:S02]  /*0230*/  ISETP.GE.OR P0, PT, R19, R0, P0 ;  /* 0x000000001300720c */ /* 0x008fe40000706670 */
[----:B------:R-:W-:Y:S02]  /*0240*/  ISETP.GE.OR P1, PT, R18, UR11, P1 ;  /* 0x0000000b12007c0c */ /* 0x000fe40008f26670 */
[----:B------:R-:W-:-:S09]  /*0250*/  MOV R27, RZ ;  /* 0x000000ff001b7202 */ /* 0x000fd20000000f00 */
[----:B------:R-:W0:Y:S02]  /*0260*/  @!P0 LDC.64 R10, c[0x0][0x388] ;  /* 0x0000e200ff0a8b82 */ /* 0x000e240000000a00 */
[----:B------:R-:W2:Y:S01]  /*0270*/  @!P1 LDG.E R27, desc[UR8][R8.64] ;  /* 0x00000008081b9981 */ /* 0x000ea2000c1e1900 */
[----:B0-----:R-:W-:-:S05]  /*0280*/  @!P0 IMAD.WIDE R10, R7, 0x4, R10 ;  /* 0x00000004070a8825 */ /* 0x001fca00078e020a */
[----:B------:R-:W3:Y:S04]  /*0290*/  @!P0 LDG.E R29, desc[UR8][R10.64] ;  /* 0x000000080a1d8981 */ /* 0x000ee8000c1e1900 */
[----:B--2---:R-:W-:Y:S04]  /*02a0*/  STS [R4], R27 ;  /* 0x0000001b04007388 */ /* 0x004fe80000000800 */
[----:B---3--:R-:W-:Y:S01]  /*02b0*/  STS [R2], R29 ;  /* 0x0000001d02007388 */ /* 0x008fe20000000800 */
[----:B------:R-:W-:Y:S06]  /*02c0*/  BAR.SYNC.DEFER_BLOCKING 0x0 ;  /* 0x0000000000007b1d */ /* 0x000fec0000010000 */
[----:B------:R-:W-:Y:S04]  /*02d0*/  LDS R22, [R3] ;  /* 0x0000000003167984 */ /* 0x000fe80000000800 */
[----:B------:R-:W0:Y:S04]  /*02e0*/  LDS.128 R12, [R5] ;  /* 0x00000000050c7984 */ /* 0x000e280000000c00 */
[----:B------:R-:W1:Y:S04]  /*02f0*/  LDS R26, [R3+0x80] ;  /* 0x00008000031a7984 */ /* 0x000e680000000800 */
[----:B------:R-:W2:Y:S04]  /*0300*/  LDS R25, [R3+0x100] ;  /* 0x0001000003197984 */ /* 0x000ea80000000800 */
[----:B------:R-:W3:Y:S04]  /*0310*/  LDS R24, [R3+0x180] ;  /* 0x0001800003187984 */ /* 0x000ee80000000800 */
[----:B------:R-:W-:Y:S01]  /*0320*/  LDS.128 R8, [R5+0x10] ;  /* 0x0000100005087984 */ /* 0x000fe20000000c00 */
[----:B0-----:R-:W-:-:S03]  /*0330*/  FFMA R12, R12, R22, R23 ;  /* 0x000000160c0c7223 */ /* 0x001fc60000000017 */
[----:B------:R-:W0:Y:S01]  /*0340*/  LDS R23, [R3+0x200] ;  /* 0x0002000003177984 */ /* 0x000e220000000800 */
[----:B-1----:R-:W-:-:S03]  /*0350*/  FFMA R12, R26, R13, R12 ;  /* 0x0000000d1a0c7223 */ /* 0x002fc6000000000c */
[----:B------:R-:W1:Y:S01]  /*0360*/  LDS R22, [R3+0x280] ;  /* 0x0002800003167984 */ /* 0x000e620000000800 */
[----:B--2---:R-:W-:-:S03]  /*0370*/  FFMA R13, R25, R14, R12 ;  /* 0x0000000e190d7223 */ /* 0x004fc6000000000c */
[----:B------:R-:W2:Y:S01]  /*0380*/  LDS R25, [R3+0x300] ;  /* 0x0003000003197984 */ /* 0x000ea20000000800 */
[----:B---3--:R-:W-:-:S03]  /*0390*/  FFMA R13, R24, R15, R13 ;  /* 0x0000000f180d7223 */ /* 0x008fc6000000000d */
[----:B------:R-:W3:Y:S04]  /*03a0*/  LDS R24, [R3+0x380] ;  /* 0x0003800003187984 */ /* 0x000ee80000000800 */
[----:B------:R-:W-:Y:S01]  /*03b0*/  LDS R26, [R3+0xb80] ;  /* 0x000b8000031a7984 */ /* 0x000fe20000000800 */
[----:B0-----:R-:W-:-:S03]  /*03c0*/  FFMA R27, R8, R23, R13 ;  /* 0x00000017081b7223 */ /* 0x001fc6000000000d */
[----:B------:R-:W-:Y:S04]  /*03d0*/  LDS R23, [R3+0x400] ;  /* 0x0004000003177984 */ /* 0x000fe80000000800 */
[----:B------:R-:W0:Y:S01]  /*03e0*/  LDS.128 R12, [R5+0x20] ;  /* 0x00002000050c7984 */ /* 0x000e220000000c00 */
[----:B-1----:R-:W-:-:S03]  /*03f0*/  FFMA R8, R22, R9, R27 ;  /* 0x0000000916087223 */ /* 0x002fc6000000001b */
[----:B------:R-:W1:Y:S01]  /*0400*/  LDS R22, [R3+0x480] ;  /* 0x0004800003167984 */ /* 0x000e620000000800 */
[----:B--2---:R-:W-:-:S03]  /*0410*/  FFMA R9, R25, R10, R8 ;  /* 0x0000000a19097223 */ /* 0x004fc60000000008 */
[----:B------:R-:W2:Y:S01]  /*0420*/  LDS R25, [R3+0x500] ;  /* 0x0005000003197984 */ /* 0x000ea20000000800 */
[----:B---3--:R-:W-:-:S03]  /*0430*/  FFMA R9, R24, R11, R9 ;  /* 0x0000000b18097223 */ /* 0x008fc60000000009 */
[----:B------:R-:W3:Y:S01]  /*0440*/  LDS R24, [R3+0x580] ;  /* 0x0005800003187984 */ /* 0x000ee20000000800 */
        /* <DEDUP_REMOVED lines=26> */
[----:B------:R-:W-:Y:S04]  /*05f0*/  LDS R27, [R3+0xc00] ;  /* 0x000c0000031b7984 */ /* 0x000fe80000000800 */
[----:B------:R-:W-:Y:S01]  /*0600*/  LDS R24, [R3+0xc80] ;  /* 0x000c800003187984 */ /* 0x000fe20000000800 */
[----:B0-----:R-:W-:-:S03]  /*0610*/  FFMA R23, R8, R23, R13 ;  /* 0x0000001708177223 */ /* 0x001fc6000000000d */
[----:B------:R-:W0:Y:S01]  /*0620*/  LDS.128 R12, [R5+0x60] ;  /* 0x00006000050c7984 */ /* 0x000e220000000c00 */
[----:B-1----:R-:W-:-:S03]  /*0630*/  FFMA R22, R22, R9, R23 ;  /* 0x0000000916167223 */ /* 0x002fc60000000017 */
[----:B------:R-:W1:Y:S01]  /*0640*/  LDS R23, [R3+0xd00] ;  /* 0x000d000003177984 */ /* 0x000e620000000800 */
[----:B--2---:R-:W-:-:S03]  /*0650*/  FFMA R25, R25, R10, R22 ;  /* 0x0000000a19197223 */ /* 0x004fc60000000016 */
[----:B------:R-:W2:Y:S01]  /*0660*/  LDS R22, [R3+0xd80] ;  /* 0x000d800003167984 */ /* 0x000ea20000000800 */
[----:B------:R-:W-:-:S03]  /*0670*/  FFMA R11, R26, R11, R25 ;  /* 0x0000000b1a0b7223 */ /* 0x000fc60000000019 */
[----:B------:R-:W-:Y:S01]  /*0680*/  LDS R25, [R3+0xe00] ;  /* 0x000e000003197984 */ /* 0x000fe20000000800 */
[----:B0-----:R-:W-:-:S03]  /*0690*/  FFMA R27, R12, R27, R11 ;  /* 0x0000001b0c1b7223 */ /* 0x001fc6000000000b */
[----:B------:R-:W0:Y:S01]  /*06a0*/  LDS.128 R8, [R5+0x70] ;  /* 0x0000700005087984 */ /* 0x000e220000000c00 */
[----:B------:R-:W-:-:S03]  /*06b0*/  FFMA R24, R24, R13, R27 ;  /* 0x0000000d18187223 */ /* 0x000fc6000000001b */
[----:B------:R-:W3:Y:S04]  /*06c0*/  LDS R27, [R3+0xe80] ;  /* 0x000e8000031b7984 */ /* 0x000ee80000000800 */
[----:B------:R-:W4:Y:S04]  /*06d0*/  LDS R13, [R3+0xf00] ;  /* 0x000f0000030d7984 */ /* 0x000f280000000800 */
[----:B------:R-:W5:Y:S01]  /*06e0*/  LDS R12, [R3+0xf80] ;  /* 0x000f8000030c7984 */ /* 0x000f620000000800 */
[----:B-1----:R-:W-:Y:S01]  /*06f0*/  FFMA R23, R23, R14, R24 ;  /* 0x0000000e17177223 */ /* 0x002fe20000000018 */
[----:B------:R-:W-:-:S03]  /*0700*/  UIADD3 UR4, UPT, UPT, UR4, 0x20, URZ ;  /* 0x0000002004047890 */ /* 0x000fc6000fffe0ff */
[----:B--2---:R-:W-:Y:S01]  /*0710*/  FFMA R15, R22, R15, R23 ;  /* 0x0000000f160f7223 */ /* 0x004fe20000000017 */
[----:B------:R-:W-:Y:S01]  /*0720*/  UISETP.GE.AND UP0, UPT, UR4, UR12, UPT ;  /* 0x0000000c0400728c */ /* 0x000fe2000bf06270 */
[----:B------:R-:W-:Y:S02]  /*0730*/  IADD3 R17, PT, PT, R17, 0x20, RZ ;  /* 0x0000002011117810 */ /* 0x000fe40007ffe0ff */
[----:B------:R-:W-:Y:S02]  /*0740*/  IADD3 R6, PT, PT, R6, 0x20, RZ ;  /* 0x0000002006067810 */ /* 0x000fe40007ffe0ff */
[----:B------:R-:W-:Y:S02]  /*0750*/  IADD3 R16, PT, PT, R16, 0x20, RZ ;  /* 0x0000002010107810 */ /* 0x000fe40007ffe0ff */
[----:B------:R-:W-:Y:S01]  /*0760*/  LEA R7, R0, R7, 0x5 ;  /* 0x0000000700077211 */ /* 0x000fe200078e28ff */
[----:B0-----:R-:W-:-:S04]  /*0770*/  FFMA R8, R8, R25, R15 ;  /* 0x0000001908087223 */ /* 0x001fc8000000000f */
[----:B---3--:R-:W-:-:S04]  /*0780*/  FFMA R8, R27, R9, R8 ;  /* 0x000000091b087223 */ /* 0x008fc80000000008 */
[----:B----4-:R-:W-:-:S04]  /*0790*/  FFMA R13, R13, R10, R8 ;  /* 0x0000000a0d0d7223 */ /* 0x010fc80000000008 */
[----:B-----5:R-:W-:Y:S01]  /*07a0*/  FFMA R23, R12, R11, R13 ;  /* 0x0000000b0c177223 */ /* 0x020fe2000000000d */
[----:B------:R-:W-:Y:S06]  /*07b0*/  BAR.SYNC.DEFER_BLOCKING 0x0 ;  /* 0x0000000000007b1d */ /* 0x000fec0000010000 */
[----:B------:R-:W-:Y:S05]  /*07c0*/  BRA.U !UP0, `(.L_x_36) ;  /* 0xfffffff908887547 */ /* 0x000fea000b83ffff */
.L_x_35:
[----:B------:R-:W0:Y:S02]  /*07d0*/  LDCU.64 UR4, c[0x0][0x398] ;  /* 0x00007300ff0477ac */ /* 0x000e240008000a00 */
[----:B0-----:R-:W-:-:S04]  /*07e0*/  ISETP.GE.AND P0, PT, R19, UR5, PT ;  /* 0x0000000513007c0c */ /* 0x001fc8000bf06270 */
[----:B------:R-:W-:-:S13]  /*07f0*/  ISETP.GE.OR P0, PT, R18, UR4, P0 ;  /* 0x0000000412007c0c */ /* 0x000fda0008706670 */
[----:B------:R-:W-:Y:S05]  /*0800*/  @P0 EXIT ;  /* 0x000000000000094d */ /* 0x000fea0003800000 */
[----:B------:R-:W0:Y:S01]  /*0810*/  LDC.64 R2, c[0x0][0x390] ;  /* 0x0000e400ff027b82 */ /* 0x000e220000000a00 */
[----:B------:R-:W-:-:S04]  /*0820*/  IMAD R19, R18, UR5, R19 ;  /* 0x0000000512137c24 */ /* 0x000fc8000f8e0213 */
[----:B0-----:R-:W-:-:S05]  /*0830*/  IMAD.WIDE R2, R19, 0x4, R2 ;  /* 0x0000000413027825 */ /* 0x001fca00078e0202 */
[----:B------:R-:W-:Y:S01]  /*0840*/  STG.E desc[UR8][R2.64], R23 ;  /* 0x0000001702007986 */ /* 0x000fe2000c101908 */
[----:B------:R-:W-:Y:S05]  /*0850*/  EXIT ;  /* 0x000000000000794d */ /* 0x000fea0003800000 */
.L_x_37:
        /* <DEDUP_REMOVED lines=10> */
.L_x_42:


//--------------------- .text._Z16matrix_transposePKfPfii --------------------------
	.section	.text._Z16matrix_transposePKfPfii,"ax",@progbits
	.align	128
        .global         _Z16matrix_transposePKfPfii
        .type           _Z16matrix_transposePKfPfii,@function
        .size           _Z16matrix_transposePKfPfii,(.L_x_43 - _Z16matrix_transposePKfPfii)
        .other          _Z16matrix_transposePKfPfii,@"STO_CUDA_ENTRY STV_DEFAULT"
_Z16matrix_transposePKfPfii:
.text._Z16matrix_transposePKfPfii:
[----:B------:R-:W-:Y:S01]  /*0000*/  LDC R1, c[0x0][0x37c] ;  /* 0x0000df00ff017b82 */ /* 0x000fe20000000800 */
[----:B------:R-:W0:Y:S01]  /*0010*/  S2R R11, SR_CTAID.Y ;  /* 0x00000000000b7919 */ /* 0x000e220000002600 */
[----:B------:R-:W1:Y:S01]  /*0020*/  LDCU.64 UR8, c[0x0][0x390] ;  /* 0x00007200ff0877ac */ /* 0x000e620008000a00 */
[----:B------:R-:W0:Y:S01]  /*0030*/  S2R R0, SR_TID.Y ;  /* 0x0000000000007919 */ /* 0x000e220000002200 */
[----:B------:R-:W2:Y:S01]  /*0040*/  LDCU.64 UR6, c[0x0][0x358] ;  /* 0x00006b00ff0677ac */ /* 0x000ea20008000a00 */
[----:B------:R-:W3:Y:S01]  /*0050*/  S2R R4, SR_TID.X ;  /* 0x0000000000047919 */ /* 0x000ee20000002100 */
[----:B------:R-:W3:Y:S01]  /*0060*/  S2R R5, SR_CTAID.X ;  /* 0x0000000000057919 */ /* 0x000ee20000002500 */
[----:B0-----:R-:W-:-:S04]  /*0070*/  LEA R10, R11, R0, 0x5 ;  /* 0x000000000b0a7211 */ /* 0x001fc800078e28ff */
[C---:B------:R-:W-:Y:S01]  /*0080*/  IADD3 R14, PT, PT, R10.reuse, 0x8, RZ ;  /* 0x000000080a0e7810 */ /* 0x040fe20007ffe0ff */
[C---:B------:R-:W-:Y:S01]  /*0090*/  VIADD R16, R10.reuse, 0x10 ;  /* 0x000000100a107836 */ /* 0x040fe20000000000 */
[C---:B------:R-:W-:Y:S01]  /*00a0*/  IADD3 R18, PT, PT, R10.reuse, 0x18, RZ ;  /* 0x000000180a127810 */ /* 0x040fe20007ffe0ff */
[----:B---3--:R-:W-:Y:S01]  /*00b0*/  IMAD R15, R5, 0x20, R4 ;  /* 0x00000020050f7824 */ /* 0x008fe200078e0204 */
[----:B-1----:R-:W-:Y:S02]  /*00c0*/  ISETP.GE.AND P2, PT, R10, UR8, PT ;  /* 0x000000080a007c0c */ /* 0x002fe4000bf46270 */
[----:B------:R-:W-:Y:S02]  /*00d0*/  ISETP.GE.AND P3, PT, R14, UR8, PT ;  /* 0x000000080e007c0c */ /* 0x000fe4000bf66270 */
[----:B------:R-:W-:Y:S02]  /*00e0*/  ISETP.GE.AND P0, PT, R16, UR8, PT ;  /* 0x0000000810007c0c */ /* 0x000fe4000bf06270 */
[----:B------:R-:W-:-:S02]  /*00f0*/  ISETP.GE.AND P1, PT, R18, UR8, PT ;  /* 0x0000000812007c0c */ /* 0x000fc4000bf26270 */
[C---:B------:R-:W-:Y:S02]  /*0100*/  ISETP.GE.OR P2, PT, R15.reuse, UR9, P2 ;  /* 0x000000090f007c0c */ /* 0x040fe40009746670 */
[C---:B------:R-:W-:Y:S02]  /*0110*/  ISETP.GE.OR P3, PT, R15.reuse, UR9, P3 ;  /* 0x000000090f007c0c */ /* 0x040fe40009f66670 */
[C---:B------:R-:W-:Y:S02]  /*0120*/  ISETP.GE.OR P0, PT, R15.reuse, UR9, P0 ;  /* 0x000000090f007c0c */ /* 0x040fe40008706670 */
[----:B------:R-:W-:-:S07]  /*0130*/  ISETP.GE.OR P1, PT, R15, UR9, P1 ;  /* 0x000000090f007c0c */ /* 0x000fce0008f26670 */
[----:B------:R-:W0:Y:S01]  /*0140*/  @!P2 LDC.64 R12, c[0x0][0x380] ;  /* 0x0000e000ff0cab82 */ /* 0x000e220000000a00 */
[--C-:B------:R-:W-:Y:S02]  /*0150*/  @!P2 IMAD R17, R10, UR9, R15.reuse ;  /* 0x000000090a11ac24 */ /* 0x100fe4000f8e020f */
[--C-:B------:R-:W-:Y:S02]  /*0160*/  @!P3 IMAD R19, R14, UR9, R15.reuse ;  /* 0x000000090e13bc24 */ /* 0x100fe4000f8e020f */
[----:B------:R-:W-:Y:S02]  /*0170*/  HFMA2 R14, -RZ, RZ, 0, 0 ;  /* 0x00000000ff0e7431 */ /* 0x000fe400000001ff */
[--C-:B------:R-:W-:Y:S02]  /*0180*/  @!P0 IMAD R21, R16, UR9, R15.reuse ;  /* 0x0000000910158c24 */ /* 0x100fe4000f8e020f */
[----:B------:R-:W-:Y:S01]  /*0190*/  @!P1 IMAD R15, R18, UR9, R15 ;  /* 0x00000009120f9c24 */ /* 0x000fe2000f8e020f */
[----:B------:R-:W1:Y:S01]  /*01a0*/  @!P3 LDC.64 R8, c[0x0][0x380] ;  /* 0x0000e000ff08bb82 */ /* 0x000e620000000a00 */
[----:B------:R-:W-:Y:S01]  /*01b0*/  IMAD.MOV.U32 R10, RZ, RZ, RZ ;  /* 0x000000ffff0a7224 */ /* 0x000fe200078e00ff */
[----:B------:R-:W-:Y:S01]  /*01c0*/  MOV R18, RZ ;  /* 0x000000ff00127202 */ /* 0x000fe20000000f00 */
[----:B------:R-:W-:-:S05]  /*01d0*/  IMAD.MOV.U32 R16, RZ, RZ, RZ ;  /* 0x000000ffff107224 */ /* 0x000fca00078e00ff */
[----:B------:R-:W3:Y:S08]  /*01e0*/  @!P0 LDC.64 R6, c[0x0][0x380] ;  /* 0x0000e000ff068b82 */ /* 0x000ef00000000a00 */
[----:B------:R-:W4:Y:S01]  /*01f0*/  @!P1 LDC.64 R2, c[0x0][0x380] ;  /* 0x0000e000ff029b82 */ /* 0x000f220000000a00 */
[----:B0-----:R-:W-:-:S05]  /*0200*/  @!P2 IMAD.WIDE R12, R17, 0x4, R12 ;  /* 0x00000004110ca825 */ /* 0x001fca00078e020c */
[----:B--2---:R-:W2:Y:S01]  /*0210*/  @!P2 LDG.E R10, desc[UR6][R12.64] ;  /* 0x000000060c0aa981 */ /* 0x004ea2000c1e1900 */
[----:B-1----:R-:W-:-:S05]  /*0220*/  @!P3 IMAD.WIDE R8, R19, 0x4, R8 ;  /* 0x000000041308b825 */ /* 0x002fca00078e0208 */
[----:B------:R0:W5:Y:S01]  /*0230*/  @!P3 LDG.E R14, desc[UR6][R8.64] ;  /* 0x00000006080eb981 */ /* 0x000162000c1e1900 */
[----:B---3--:R-:W-:-:S05]  /*0240*/  @!P0 IMAD.WIDE R6, R21, 0x4, R6 ;  /* 0x0000000415068825 */ /* 0x008fca00078e0206 */
[----:B------:R-:W3:Y:S01]  /*0250*/  @!P0 LDG.E R16, desc[UR6][R6.64] ;  /* 0x0000000606108981 */ /* 0x000ee2000c1e1900 */
[----:B----4-:R-:W-:-:S05]  /*0260*/  @!P1 IMAD.WIDE R2, R15, 0x4, R2 ;  /* 0x000000040f029825 */ /* 0x010fca00078e0202 */
[----:B------:R-:W4:Y:S01]  /*0270*/  @!P1 LDG.E R18, desc[UR6][R2.64] ;  /* 0x0000000602129981 */ /* 0x000f22000c1e1900 */
[----:B------:R-:W1:Y:S01]  /*0280*/  S2UR UR5, SR_CgaCtaId ;  /* 0x00000000000579c3 */ /* 0x000e620000008800 */
[----:B------:R-:W-:Y:S02]  /*0290*/  UMOV UR4, 0x400 ;  /* 0x0000040000047882 */ /* 0x000fe40000000000 */
[----:B-1----:R-:W-:-:S06]  /*02a0*/  ULEA UR4, UR5, UR4, 0x18 ;  /* 0x0000000405047291 */ /* 0x002fcc000f8ec0ff */
[----:B------:R-:W-:-:S05]  /*02b0*/  LEA R15, R4, UR4, 0x2 ;  /* 0x00000004040f7c11 */ /* 0x000fca000f8e10ff */
[----:B------:R-:W-:Y:S01]  /*02c0*/  IMAD R17, R0, 0x84, R15 ;  /* 0x0000008400117824 */ /* 0x000fe200078e020f */
[----:B------:R-:W-:-:S04]  /*02d0*/  LEA R11, R11, R4, 0x5 ;  /* 0x000000040b0b7211 */ /* 0x000fc800078e28ff */
[----:B------:R-:W-:Y:S01]  /*02e0*/  ISETP.GE.AND P0, PT, R11, UR8, PT ;  /* 0x000000080b007c0c */ /* 0x000fe2000bf06270 */
[----:B0-----:R-:W-:Y:S01]  /*02f0*/  IMAD R8, R5, 0x20, R0 ;  /* 0x0000002005087824 */ /* 0x001fe200078e0200 */
[----:B--2---:R0:W-:Y:S04]  /*0300*/  STS [R17], R10 ;  /* 0x0000000a11007388 */ /* 0x0041e80000000800 */
[----:B-----5:R0:W-:Y:S04]  /*0310*/  STS [R17+0x420], R14 ;  /* 0x0004200e11007388 */ /* 0x0201e80000000800 */
[----:B---3--:R0:W-:Y:S04]  /*0320*/  STS [R17+0x840], R16 ;  /* 0x0008401011007388 */ /* 0x0081e80000000800 */
[----:B----4-:R0:W-:Y:S01]  /*0330*/  STS [R17+0xc60], R18 ;  /* 0x000c601211007388 */ /* 0x0101e20000000800 */
[----:B------:R-:W-:Y:S06]  /*0340*/  BAR.SYNC.DEFER_BLOCKING 0x0 ;  /* 0x0000000000007b1d */ /* 0x000fec0000010000 */
[----:B------:R-:W-:Y:S05]  /*0350*/  @P0 EXIT ;  /* 0x000000000000094d */ /* 0x000fea0003800000 */
[----:B0-----:R-:W-:Y:S01]  /*0360*/  IADD3 R10, PT, PT, R8, 0x8, RZ ;  /* 0x00000008080a7810 */ /* 0x001fe20007ffe0ff */
[----:B------:R-:W-:Y:S01]  /*0370*/  IMAD R15, R4, 0x80, R15 ;  /* 0x00000080040f7824 */ /* 0x000fe200078e020f */
[C---:B------:R-:W-:Y:S02]  /*0380*/  IADD3 R12, PT, PT, R8.reuse, 0x10, RZ ;  /* 0x00000010080c7810 */ /* 0x040fe40007ffe0ff */
[----:B------:R-:W-:Y:S02]  /*0390*/  ISETP.GE.AND P0, PT, R8, UR9, PT ;  /* 0x0000000908007c0c */ /* 0x000fe4000bf06270 */
[----:B------:R-:W-:Y:S02]  /*03a0*/  ISETP.GE.AND P1, PT, R10, UR9, PT ;  /* 0x000000090a007c0c */ /* 0x000fe4000bf26270 */
[----:B------:R-:W-:Y:S02]  /*03b0*/  ISETP.GE.AND P2, PT, R12, UR9, PT ;  /* 0x000000090c007c0c */ /* 0x000fe4000bf46270 */
[----:B------:R-:W-:-:S07]  /*03c0*/  LEA R15, R0, R15, 0x2 ;  /* 0x0000000f000f7211 */ /* 0x000fce00078e10ff */
[----:B------:R-:W0:Y:S01]  /*03d0*/  @!P0 LDS R9, [R15] ;  /* 0x000000000f098984 */ /* 0x000e220000000800 */
[----:B------:R-:W1:Y:S01]  /*03e0*/  @!P0 LDC.64 R6, c[0x0][0x388] ;  /* 0x0000e200ff068b82 */ /* 0x000e620000000a00 */
[C-C-:B------:R-:W-:Y:S01]  /*03f0*/  @!P0 IMAD R13, R8.reuse, UR8, R11.reuse ;  /* 0x00000008080d8c24 */ /* 0x140fe2000f8e020b */
[----:B------:R-:W-:Y:S01]  /*0400*/  IADD3 R8, PT, PT, R8, 0x18, RZ ;  /* 0x0000001808087810 */ /* 0x000fe20007ffe0ff */
[----:B------:R-:W2:Y:S01]  /*0410*/  @!P1 LDS R17, [R15+0x20] ;  /* 0x000020000f119984 */ /* 0x000ea20000000800 */
[--C-:B------:R-:W-:Y:S02]  /*0420*/  @!P1 IMAD R19, R10, UR8, R11.reuse ;  /* 0x000000080a139c24 */ /* 0x100fe4000f8e020b */
[----:B------:R-:W-:Y:S01]  /*0430*/  ISETP.GE.AND P3, PT, R8, UR9, PT ;  /* 0x0000000908007c0c */ /* 0x000fe2000bf66270 */
[----:B------:R-:W3:Y:S01]  /*0440*/  @!P2 LDS R21, [R15+0x40] ;  /* 0x000040000f15a984 */ /* 0x000ee20000000800 */
[----:B------:R-:W4:Y:S01]  /*0450*/  @!P1 LDC.64 R4, c[0x0][0x388] ;  /* 0x0000e200ff049b82 */ /* 0x000f220000000a00 */
[----:B------:R-:W-:-:S07]  /*0460*/  @!P2 IMAD R23, R12, UR8, R11 ;  /* 0x000000080c17ac24 */ /* 0x000fce000f8e020b */
[----:B------:R-:W5:Y:S01]  /*0470*/  @!P2 LDC.64 R2, c[0x0][0x388] ;  /* 0x0000e200ff02ab82 */ /* 0x000f620000000a00 */
[----:B-1----:R-:W-:-:S04]  /*0480*/  @!P0 IMAD.WIDE R6, R13, 0x4, R6 ;  /* 0x000000040d068825 */ /* 0x002fc800078e0206 */
[----:B----4-:R-:W-:Y:S01]  /*0490*/  @!P1 IMAD.WIDE R4, R19, 0x4, R4 ;  /* 0x0000000413049825 */ /* 0x010fe200078e0204 */
[----:B0-----:R0:W-:Y:S03]  /*04a0*/  @!P0 STG.E desc[UR6][R6.64], R9 ;  /* 0x0000000906008986 */ /* 0x0011e6000c101906 */
[----:B-----5:R-:W-:Y:S01]  /*04b0*/  @!P2 IMAD.WIDE R2, R23, 0x4, R2 ;  /* 0x000000041702a825 */ /* 0x020fe200078e0202 */
[----:B--2---:R0:W-:Y:S04]  /*04c0*/  @!P1 STG.E desc[UR6][R4.64], R17 ;  /* 0x0000001104009986 */ /* 0x0041e8000c101906 */
[----:B---3--:R0:W-:Y:S01]  /*04d0*/  @!P2 STG.E desc[UR6][R2.64], R21 ;  /* 0x000000150200a986 */ /* 0x0081e2000c101906 */
[----:B------:R-:W-:Y:S05]  /*04e0*/  @P3 EXIT ;  /* 0x000000000000394d */ /* 0x000fea0003800000 */
[----:B------:R-:W1:Y:S01]  /*04f0*/  LDS R15, [R15+0x60] ;  /* 0x000060000f0f7984 */ /* 0x000e620000000800 */
[----:B0-----:R-:W0:Y:S01]  /*0500*/  LDC.64 R2, c[0x0][0x388] ;  /* 0x0000e200ff027b82 */ /* 0x001e220000000a00 */
[----:B------:R-:W-:-:S04]  /*0510*/  IMAD R11, R8, UR8, R11 ;  /* 0x00000008080b7c24 */ /* 0x000fc8000f8e020b */
[----:B0-----:R-:W-:-:S05]  /*0520*/  IMAD.WIDE R2, R11, 0x4, R2 ;  /* 0x000000040b027825 */ /* 0x001fca00078e0202 */
[----:B-1----:R-:W-:Y:S01]  /*0530*/  STG.E desc[UR6][R2.64], R15 ;  /* 0x0000000f02007986 */ /* 0x002fe2000c101906 */
[----:B------:R-:W-:Y:S05]  /*0540*/  EXIT ;  /* 0x000000000000794d */ /* 0x000fea0003800000 */
.L_x_38:
        /* <DEDUP_REMOVED lines=11> */
.L_x_43:


//--------------------- .nv.shared._Z7softmaxPfiii --------------------------
	.section	.nv.shared._Z7softmaxPfiii,"aw",@nobits
	.sectionflags	@""
	.align	16
	.zero		1024


//--------------------- .nv.shared.reserved.0     --------------------------
	.section	.nv.shared.reserved.0,"aw",@nobits
	.weak		__nv_reservedSMEM_offset_0_alias
	.size		__nv_reservedSMEM_offset_0_alias, 0, 64
	.other		__nv_reservedSMEM_offset_0_alias,@"STO_CUDA_RESERVED_SHARED STV_DEFAULT"
__nv_reservedSMEM_offset_0_alias:
	.zero		0
	.zero		64


//--------------------- .nv.shared._Z15matrix_multiplyPKfS0_Pfiii --------------------------
	.section	.nv.shared._Z15matrix_multiplyPKfS0_Pfiii,"aw",@nobits
	.sectionflags	@""
	.align	16
.nv.shared._Z15matrix_multiplyPKfS0_Pfiii:
	.zero		9216


//--------------------- .nv.shared._Z16matrix_transposePKfPfii --------------------------
	.section	.nv.shared._Z16matrix_transposePKfPfii,"aw",@nobits
	.sectionflags	@""
	.align	16
.nv.shared._Z16matrix_transposePKfPfii:
	.zero		5248


//--------------------- .nv.constant0._Z7softmaxPfiii --------------------------
	.section	.nv.constant0._Z7softmaxPfiii,"a",@progbits
	.sectionflags	@""
	.align	4
.nv.constant0._Z7softmaxPfiii:
	.zero		916


//--------------------- .nv.constant0._Z15matrix_multiplyPKfS0_Pfiii --------------------------
	.section	.nv.constant0._Z15matrix_multiplyPKfS0_Pfiii,"a",@progbits
	.sectionflags	@""
	.align	4
.nv.constant0._Z15matrix_multiplyPKfS0_Pfiii:
	.zero		932


//--------------------- .nv.constant0._Z16matrix_transposePKfPfii --------------------------
	.section	.nv.constant0._Z16matrix_transposePKfPfii,"a",@progbits
	.sectionflags	@""
	.align	4
.nv.constant0._Z16matrix_transposePKfPfii:
	.zero		920


//--------------------- SYMBOLS --------------------------

	.type		.nv.reservedSmem.offset0,@object
	.size		.nv.reservedSmem.offset0,0x4
	.type		.nv.reservedSmem.cap,@object
	.size		.nv.reservedSmem.cap,0x4
